// auto-generated by cutlass_sweep.gemm — config: {"arch": "sm_90", "cluster_m": 4, "cluster_n": 2, "dtype": "bf16", "dtype_b": "bf16", "layout": "nt", "stages": 0, "tile_k": 128, "tile_m": 64, "tile_n": 256}
#include "cutlass/cutlass.h"
#include "cutlass/gemm/collective/collective_builder.hpp"
#include "cutlass/gemm/device/gemm_universal_adapter.h"
#include "cutlass/gemm/kernel/gemm_universal.hpp"
#include "cutlass/epilogue/collective/collective_builder.hpp"

using ElemA = cutlass::bfloat16_t;
using ElemB = cutlass::bfloat16_t;
using ElemCD = cutlass::bfloat16_t;
using Acc  = float;
using TileShape    = cute::Shape<cute::_64, cute::_256, cute::_128>;
using ClusterShape = cute::Shape<cute::_4, cute::_2, cute::_1>;

using CollectiveEpilogue = typename cutlass::epilogue::collective::CollectiveBuilder<
    cutlass::arch::Sm90, cutlass::arch::OpClassTensorOp,
    TileShape, ClusterShape,
    cutlass::epilogue::collective::EpilogueTileAuto,
    Acc, Acc,
    ElemCD, cutlass::layout::RowMajor, 128 / cutlass::sizeof_bits<ElemCD>::value,
    ElemCD, cutlass::layout::RowMajor, 128 / cutlass::sizeof_bits<ElemCD>::value,
    cutlass::epilogue::collective::EpilogueScheduleAuto
  >::CollectiveOp;

using CollectiveMainloop = typename cutlass::gemm::collective::CollectiveBuilder<
    cutlass::arch::Sm90, cutlass::arch::OpClassTensorOp,
    ElemA, cutlass::layout::RowMajor, 128 / cutlass::sizeof_bits<ElemA>::value,
    ElemB, cutlass::layout::ColumnMajor, 128 / cutlass::sizeof_bits<ElemB>::value,
    Acc,
    TileShape, ClusterShape,
    cutlass::gemm::collective::StageCountAutoCarveout<static_cast<int>(sizeof(typename CollectiveEpilogue::SharedStorage))>,
    cutlass::gemm::collective::KernelScheduleAuto
  >::CollectiveOp;

using GemmKernel = cutlass::gemm::kernel::GemmUniversal<
    cute::Shape<int,int,int,int>,
    CollectiveMainloop,
    CollectiveEpilogue
>;
using Gemm = cutlass::gemm::device::GemmUniversalAdapter<GemmKernel>;

// Force the device kernel symbol into the cubin without needing a host main.
auto* _anchor = &cutlass::device_kernel<GemmKernel>;


// ===== COMPILED SASS (sm_90a) =====

	.target	sm_90a

	.elftype	@"ET_EXEC"


//--------------------- .note.nv.tkinfo           --------------------------
	.section	.note.nv.tkinfo,"",@"SHT_NOTE"
	.sectionflags	@"SHF_NOTE_NV_TKINFO"
	.tkinfo
        /*0018*/ 	.word	0x00000002
        /*0030*/ 	.string	""
        /*0030*/ 	.string	"ptxas"
        /*0030*/ 	.string	"Cuda compilation tools, release 13.0, V13.0.88"
        /*0030*/ 	.string	"Build cuda_13.0.r13.0/compiler.36424714_0"
        /*0030*/ 	.string	"-arch sm_90a -m 64 "



//--------------------- .note.nv.cuinfo           --------------------------
	.section	.note.nv.cuinfo,"",@"SHT_NOTE"
	.sectionflags	@"SHF_NOTE_NV_CUINFO"
        /*0018*/ 	.short	0x0002
        /*001a*/ 	.short	0x005a
        /*001c*/ 	.short	0x0082
	.zero		2


//--------------------- .nv.info                  --------------------------
	.section	.nv.info,"",@"SHT_CUDA_INFO"
	.align	4


	//----- nvinfo : EIATTR_REGCOUNT
	.align		4
        /*0000*/ 	.byte	0x04, 0x2f
        /*0002*/ 	.short	(.L_15 - .L_14)
	.align		4
.L_14:
        /*0004*/ 	.word	index@(_ZN7cutlass13device_kernelINS_4gemm6kernel13GemmUniversalIN4cute5tupleIJiiiiEEENS1_10collective13CollectiveMmaINS1_34MainloopSm90TmaGmmaWarpSpecializedILi2ENS5_IJNS4_1CILi4EEENSA_ILi2EEENSA_ILi1EEEEEENS1_32KernelTmaWarpSpecializedPingpongEEENS5_IJNSA_ILi64EEENSA_ILi256EEENSA_ILi128EEEEEENS_10bfloat16_tENS5_IJlSD_lEEESL_SM_NS4_8TiledMMAINS4_8MMA_AtomIJNS4_4SM904GMMA28MMA_64x256x16_F32BF16BF16_SSILNSQ_5MajorE0ELSS_0ELNSQ_7ScaleInE1ELST_1EEEEEENS4_6LayoutINS5_IJSD_SD_SD_EEENS5_IJNSA_ILi0EEESY_SY_EEEEENS5_IJNS4_10UnderscoreES11_S11_EEEEENS4_23SM90_TMA_LOAD_MULTICASTENS4_14ComposedLayoutINS4_7SwizzleILi3ELi4ELi3EEENS4_18smem_ptr_flag_bitsILi16EEENSW_INS5_IJNSA_ILi8EEESH_EEENS5_IJSH_SD_EEEEEEEvNS4_8identityES14_S1E_vS1F_EENS_8epilogue10collective6detail29Sm90TmaWarpSpecializedAdapterINS1I_15DefaultEpilogueISL_SM_SM_NS1H_6thread17LinearCombinationISL_Li1EffLNS1M_9ScaleType4KindE0ELNS_15FloatRoundStyleE2ESL_EENS1_15EpilogueDefaultEEEEEvvEEEEvNT_6ParamsE)
        /*0008*/ 	.word	0x000000a8


	//----- nvinfo : EIATTR_FRAME_SIZE
	.align		4
.L_15:
        /*000c*/ 	.byte	0x04, 0x11
        /*000e*/ 	.short	(.L_17 - .L_16)
	.align		4
.L_16:
        /*0010*/ 	.word	index@(_ZN7cutlass13device_kernelINS_4gemm6kernel13GemmUniversalIN4cute5tupleIJiiiiEEENS1_10collective13CollectiveMmaINS1_34MainloopSm90TmaGmmaWarpSpecializedILi2ENS5_IJNS4_1CILi4EEENSA_ILi2EEENSA_ILi1EEEEEENS1_32KernelTmaWarpSpecializedPingpongEEENS5_IJNSA_ILi64EEENSA_ILi256EEENSA_ILi128EEEEEENS_10bfloat16_tENS5_IJlSD_lEEESL_SM_NS4_8TiledMMAINS4_8MMA_AtomIJNS4_4SM904GMMA28MMA_64x256x16_F32BF16BF16_SSILNSQ_5MajorE0ELSS_0ELNSQ_7ScaleInE1ELST_1EEEEEENS4_6LayoutINS5_IJSD_SD_SD_EEENS5_IJNSA_ILi0EEESY_SY_EEEEENS5_IJNS4_10UnderscoreES11_S11_EEEEENS4_23SM90_TMA_LOAD_MULTICASTENS4_14ComposedLayoutINS4_7SwizzleILi3ELi4ELi3EEENS4_18smem_ptr_flag_bitsILi16EEENSW_INS5_IJNSA_ILi8EEESH_EEENS5_IJSH_SD_EEEEEEEvNS4_8identityES14_S1E_vS1F_EENS_8epilogue10collective6detail29Sm90TmaWarpSpecializedAdapterINS1I_15DefaultEpilogueISL_SM_SM_NS1H_6thread17LinearCombinationISL_Li1EffLNS1M_9ScaleType4KindE0ELNS_15FloatRoundStyleE2ESL_EENS1_15EpilogueDefaultEEEEEvvEEEEvNT_6ParamsE)
        /*0014*/ 	.word	0x00000000


	//----- nvinfo : EIATTR_MIN_STACK_SIZE
	.align		4
.L_17:
        /*0018*/ 	.byte	0x04, 0x12
        /*001a*/ 	.short	(.L_19 - .L_18)
	.align		4
.L_18:
        /*001c*/ 	.word	index@(_ZN7cutlass13device_kernelINS_4gemm6kernel13GemmUniversalIN4cute5tupleIJiiiiEEENS1_10collective13CollectiveMmaINS1_34MainloopSm90TmaGmmaWarpSpecializedILi2ENS5_IJNS4_1CILi4EEENSA_ILi2EEENSA_ILi1EEEEEENS1_32KernelTmaWarpSpecializedPingpongEEENS5_IJNSA_ILi64EEENSA_ILi256EEENSA_ILi128EEEEEENS_10bfloat16_tENS5_IJlSD_lEEESL_SM_NS4_8TiledMMAINS4_8MMA_AtomIJNS4_4SM904GMMA28MMA_64x256x16_F32BF16BF16_SSILNSQ_5MajorE0ELSS_0ELNSQ_7ScaleInE1ELST_1EEEEEENS4_6LayoutINS5_IJSD_SD_SD_EEENS5_IJNSA_ILi0EEESY_SY_EEEEENS5_IJNS4_10UnderscoreES11_S11_EEEEENS4_23SM90_TMA_LOAD_MULTICASTENS4_14ComposedLayoutINS4_7SwizzleILi3ELi4ELi3EEENS4_18smem_ptr_flag_bitsILi16EEENSW_INS5_IJNSA_ILi8EEESH_EEENS5_IJSH_SD_EEEEEEEvNS4_8identityES14_S1E_vS1F_EENS_8epilogue10collective6detail29Sm90TmaWarpSpecializedAdapterINS1I_15DefaultEpilogueISL_SM_SM_NS1H_6thread17LinearCombinationISL_Li1EffLNS1M_9ScaleType4KindE0ELNS_15FloatRoundStyleE2ESL_EENS1_15EpilogueDefaultEEEEEvvEEEEvNT_6ParamsE)
        /*0020*/ 	.word	0x00000000
.L_19:


//--------------------- .nv.compat                --------------------------
	.section	.nv.compat,"",@"SHT_CUDA_COMPAT_INFO"
	.align	4
        /*0000*/ 	.byte	0x02, 0x09, 0x01, 0x00, 0x02, 0x02, 0x04, 0x00, 0x02, 0x05, 0x05, 0x00, 0x03, 0x07, 0x01, 0x01
        /*0010*/ 	.byte	0x02, 0x03, 0x01, 0x00, 0x02, 0x06, 0x01, 0x00, 0x04, 0x0b, 0x08, 0x00, 0x00, 0x00, 0x00, 0x00
        /*0020*/ 	.byte	0x00, 0x00, 0x00, 0x00


//--------------------- .nv.info._ZN7cutlass13device_kernelINS_4gemm6kernel13GemmUniversalIN4cute5tupleIJiiiiEEENS1_10collective13CollectiveMmaINS1_34MainloopSm90TmaGmmaWarpSpecializedILi2ENS5_IJNS4_1CILi4EEENSA_ILi2EEENSA_ILi1EEEEEENS1_32KernelTmaWarpSpecializedPingpongEEENS5_IJNSA_ILi64EEENSA_ILi256EEENSA_ILi128EEEEEENS_10bfloat16_tENS5_IJlSD_lEEESL_SM_NS4_8TiledMMAINS4_8MMA_AtomIJNS4_4SM904GMMA28MMA_64x256x16_F32BF16BF16_SSILNSQ_5MajorE0ELSS_0ELNSQ_7ScaleInE1ELST_1EEEEEENS4_6LayoutINS5_IJSD_SD_SD_EEENS5_IJNSA_ILi0EEESY_SY_EEEEENS5_IJNS4_10UnderscoreES11_S11_EEEEENS4_23SM90_TMA_LOAD_MULTICASTENS4_14ComposedLayoutINS4_7SwizzleILi3ELi4ELi3EEENS4_18smem_ptr_flag_bitsILi16EEENSW_INS5_IJNSA_ILi8EEESH_EEENS5_IJSH_SD_EEEEEEEvNS4_8identityES14_S1E_vS1F_EENS_8epilogue10collective6detail29Sm90TmaWarpSpecializedAdapterINS1I_15DefaultEpilogueISL_SM_SM_NS1H_6thread17LinearCombinationISL_Li1EffLNS1M_9ScaleType4KindE0ELNS_15FloatRoundStyleE2ESL_EENS1_15EpilogueDefaultEEEEEvvEEEEvNT_6ParamsE --------------------------
	.section	.nv.info._ZN7cutlass13device_kernelINS_4gemm6kernel13GemmUniversalIN4cute5tupleIJiiiiEEENS1_10collective13CollectiveMmaINS1_34MainloopSm90TmaGmmaWarpSpecializedILi2ENS5_IJNS4_1CILi4EEENSA_ILi2EEENSA_ILi1EEEEEENS1_32KernelTmaWarpSpecializedPingpongEEENS5_IJNSA_ILi64EEENSA_ILi256EEENSA_ILi128EEEEEENS_10bfloat16_tENS5_IJlSD_lEEESL_SM_NS4_8TiledMMAINS4_8MMA_AtomIJNS4_4SM904GMMA28MMA_64x256x16_F32BF16BF16_SSILNSQ_5MajorE0ELSS_0ELNSQ_7ScaleInE1ELST_1EEEEEENS4_6LayoutINS5_IJSD_SD_SD_EEENS5_IJNSA_ILi0EEESY_SY_EEEEENS5_IJNS4_10UnderscoreES11_S11_EEEEENS4_23SM90_TMA_LOAD_MULTICASTENS4_14ComposedLayoutINS4_7SwizzleILi3ELi4ELi3EEENS4_18smem_ptr_flag_bitsILi16EEENSW_INS5_IJNSA_ILi8EEESH_EEENS5_IJSH_SD_EEEEEEEvNS4_8identityES14_S1E_vS1F_EENS_8epilogue10collective6detail29Sm90TmaWarpSpecializedAdapterINS1I_15DefaultEpilogueISL_SM_SM_NS1H_6thread17LinearCombinationISL_Li1EffLNS1M_9ScaleType4KindE0ELNS_15FloatRoundStyleE2ESL_EENS1_15EpilogueDefaultEEEEEvvEEEEvNT_6ParamsE,"",@"SHT_CUDA_INFO"
	.sectionflags	@""
	.align	4


	//----- nvinfo : EIATTR_CUDA_API_VERSION
	.align		4
        /*0000*/ 	.byte	0x04, 0x37
        /*0002*/ 	.short	(.L_21 - .L_20)
.L_20:
        /*0004*/ 	.word	0x00000082


	//----- nvinfo : EIATTR_KPARAM_INFO
	.align		4
.L_21:
        /*0008*/ 	.byte	0x04, 0x17
        /*000a*/ 	.short	(.L_23 - .L_22)
.L_22:
        /*000c*/ 	.word	0x00000000
        /*0010*/ 	.short	0x0000
        /*0012*/ 	.short	0x0070
        /*0014*/ 	.byte	0x00, 0xf0, 0x01, 0x10


	//----- nvinfo : EIATTR_SPARSE_MMA_MASK
	.align		4
.L_23:
        /*0018*/ 	.byte	0x03, 0x50
        /*001a*/ 	.short	0x0000


	//----- nvinfo : EIATTR_MAXREG_COUNT
	.align		4
        /*001c*/ 	.byte	0x03, 0x1b
        /*001e*/ 	.short	0x00a8


	//----- nvinfo : EIATTR_NUM_BARRIERS
	.align		4
        /*0020*/ 	.byte	0x02, 0x4c
        /*0022*/ 	.byte	0x01
	.zero		1


	//----- nvinfo : EIATTR_EXTERNS
	.align		4
        /*0024*/ 	.byte	0x04, 0x0f
        /*0026*/ 	.short	(.L_25 - .L_24)


	//   ....[0]....
	.align		4
.L_24:
        /*0028*/ 	.word	index@(__assertfail)


	//----- nvinfo : EIATTR_MERCURY_ISA_VERSION
	.align		4
.L_25:
        /*002c*/ 	.byte	0x03, 0x5f
        /*002e*/ 	.short	0x0101


	//----- nvinfo : EIATTR_INT_WARP_WIDE_INSTR_OFFSETS
	.align		4
        /*0030*/ 	.byte	0x04, 0x31
        /*0032*/ 	.short	(.L_27 - .L_26)


	//   ....[0]....
.L_26:
        /*0034*/ 	.word	0x00000540


	//   ....[1]....
        /*0038*/ 	.word	0x00000610


	//   ....[2]....
        /*003c*/ 	.word	0x00000620


	//   ....[3]....
        /*0040*/ 	.word	0x00000630


	//   ....[4]....
        /*0044*/ 	.word	0x00000790


	//   ....[5]....
        /*0048*/ 	.word	0x000007a0


	//   ....[6]....
        /*004c*/ 	.word	0x000007b0


	//   ....[7]....
        /*0050*/ 	.word	0x00000810


	//   ....[8]....
        /*0054*/ 	.word	0x00002590


	//----- nvinfo : EIATTR_COOP_GROUP_MASK_REGIDS
	.align		4
.L_27:
        /*0058*/ 	.byte	0x04, 0x29
        /*005a*/ 	.short	(.L_29 - .L_28)


	//   ....[0]....
.L_28:
        /*005c*/ 	.word	0xffffffff


	//   ....[1]....
        /*0060*/ 	.word	0xffffffff


	//   ....[2]....
        /*0064*/ 	.word	0xffffffff


	//   ....[3]....
        /*0068*/ 	.word	0xffffffff


	//   ....[4]....
        /*006c*/ 	.word	0xffffffff


	//   ....[5]....
        /*0070*/ 	.word	0xffffffff


	//   ....[6]....
        /*0074*/ 	.word	0xffffffff


	//----- nvinfo : EIATTR_COOP_GROUP_INSTR_OFFSETS
	.align		4
.L_29:
        /*0078*/ 	.byte	0x04, 0x28
        /*007a*/ 	.short	(.L_31 - .L_30)


	//   ....[0]....
.L_30:
        /*007c*/ 	.word	0x00000060


	//   ....[1]....
        /*0080*/ 	.word	0x00000080


	//   ....[2]....
        /*0084*/ 	.word	0x00000180


	//   ....[3]....
        /*0088*/ 	.word	0x00000370


	//   ....[4]....
        /*008c*/ 	.word	0x000003b0


	//   ....[5]....
        /*0090*/ 	.word	0x00000780


	//   ....[6]....
        /*0094*/ 	.word	0x00000960


	//----- nvinfo : EIATTR_REG_RECONFIG
	.align		4
.L_31:
        /*0098*/ 	.byte	0x01, 0x54
	.zero		2


	//----- nvinfo : EIATTR_SYSCALL_OFFSETS
	.align		4
        /*009c*/ 	.byte	0x04, 0x46
        /*009e*/ 	.short	(.L_33 - .L_32)


	//   ....[0]....
.L_32:
        /*00a0*/ 	.word	0x000018b0


	//----- nvinfo : EIATTR_MBARRIER_INSTR_OFFSETS
	.align		4
.L_33:
        /*00a4*/ 	.byte	0x04, 0x39
        /*00a6*/ 	.short	(.L_35 - .L_34)


	//   ....[0]....
.L_34:
        /*00a8*/ 	.word	0x00000300
        /*00ac*/ 	.word	0x000000ff
        /*00b0*/ 	.word	0x00000000
        /*00b4*/ 	.short	0x0100
        /*00b6*/ 	.byte	0x07
	.zero		1


	//   ....[1]....
        /*00b8*/ 	.word	0x00000310
        /*00bc*/ 	.word	0x000000ff
        /*00c0*/ 	.word	0x00000010
        /*00c4*/ 	.short	0x0100
        /*00c6*/ 	.byte	0x07
	.zero		1


	//   ....[2]....
        /*00c8*/ 	.word	0x00000320
        /*00cc*/ 	.word	0x000000ff
        /*00d0*/ 	.word	0x00000008
        /*00d4*/ 	.short	0x0100
        /*00d6*/ 	.byte	0x07
	.zero		1


	//   ....[3]....
        /*00d8*/ 	.word	0x00000330
        /*00dc*/ 	.word	0x000000ff
        /*00e0*/ 	.word	0x00000018
        /*00e4*/ 	.short	0x0100
        /*00e6*/ 	.byte	0x07
	.zero		1


	//   ....[4]....
        /*00e8*/ 	.word	0x000007e0
        /*00ec*/ 	.word	0x000000ff
        /*00f0*/ 	.word	0x00000050
        /*00f4*/ 	.short	0x0100
        /*00f6*/ 	.byte	0x0c
	.zero		1


	//   ....[5]....
        /*00f8*/ 	.word	0x00000880
        /*00fc*/ 	.word	0x000000ff
        /*0100*/ 	.word	0x00000058
        /*0104*/ 	.short	0x0100
        /*0106*/ 	.byte	0x0c
	.zero		1


	//   ....[6]....
        /*0108*/ 	.word	0x000008b0
        /*010c*/ 	.word	0x000000ff
        /*0110*/ 	.word	0x00000030
        /*0114*/ 	.short	0x0100
        /*0116*/ 	.byte	0x0d
	.zero		1


	//   ....[7]....
        /*0118*/ 	.word	0x000008f0
        /*011c*/ 	.word	0x000000ff
        /*0120*/ 	.word	0x00000038
        /*0124*/ 	.short	0x0100
        /*0126*/ 	.byte	0x0d
	.zero		1


	//   ....[8]....
        /*0128*/ 	.word	0x00000900
        /*012c*/ 	.word	0x000000ff
        /*0130*/ 	.word	0x00000040
        /*0134*/ 	.short	0x0100
        /*0136*/ 	.byte	0x0d
	.zero		1


	//   ....[9]....
        /*0138*/ 	.word	0x00000910
        /*013c*/ 	.word	0x000000ff
        /*0140*/ 	.word	0x00000048
        /*0144*/ 	.short	0x0100
        /*0146*/ 	.byte	0x0d
	.zero		1


	//   ....[10]....
        /*0148*/ 	.word	0x00001790
        /*014c*/ 	.word	0x0000009d
        /*0150*/ 	.word	0x00000000
        /*0154*/ 	.short	0x010a
        /*0156*/ 	.byte	0x2d
	.zero		1


	//   ....[11]....
        /*0158*/ 	.word	0x00001940
        /*015c*/ 	.word	0x00000003
        /*0160*/ 	.word	0x00000000
        /*0164*/ 	.short	0x010a
        /*0166*/ 	.byte	0x3f
	.zero		1


	//   ....[12]....
        /*0168*/ 	.word	0x000019a0
        /*016c*/ 	.word	0x00000003
        /*0170*/ 	.word	0x00000000
        /*0174*/ 	.short	0x010a
        /*0176*/ 	.byte	0x3f
	.zero		1


	//   ....[13]....
        /*0178*/ 	.word	0x00001f30
        /*017c*/ 	.word	0x000000ff
        /*0180*/ 	.word	0x00000000
        /*0184*/ 	.short	0x010a
        /*0186*/ 	.byte	0x07
	.zero		1


	//   ....[14]....
        /*0188*/ 	.word	0x00001f70
        /*018c*/ 	.word	0x000000ff
        /*0190*/ 	.word	0x00000000
        /*0194*/ 	.short	0x010a
        /*0196*/ 	.byte	0x07
	.zero		1


	//   ....[15]....
        /*0198*/ 	.word	0x00002410
        /*019c*/ 	.word	0x00000004
        /*01a0*/ 	.word	0x00000000
        /*01a4*/ 	.short	0x0101
        /*01a6*/ 	.byte	0x3f
	.zero		1


	//   ....[16]....
        /*01a8*/ 	.word	0x00002510
        /*01ac*/ 	.word	0x0000009e
        /*01b0*/ 	.word	0x00000000
        /*01b4*/ 	.short	0x0101
        /*01b6*/ 	.byte	0x2e
	.zero		1


	//   ....[17]....
        /*01b8*/ 	.word	0x00002610
        /*01bc*/ 	.word	0x00000000
        /*01c0*/ 	.word	0x00000000
        /*01c4*/ 	.short	0x0101
        /*01c6*/ 	.byte	0x3f
	.zero		1


	//   ....[18]....
        /*01c8*/ 	.word	0x000026d0
        /*01cc*/ 	.word	0x0000009d
        /*01d0*/ 	.word	0x00000010
        /*01d4*/ 	.short	0x010a
        /*01d6*/ 	.byte	0x2d
	.zero		1


	//   ....[19]....
        /*01d8*/ 	.word	0x0000a490
        /*01dc*/ 	.word	0x000000a0
        /*01e0*/ 	.word	0x00000000
        /*01e4*/ 	.short	0x0101
        /*01e6*/ 	.byte	0x2e
	.zero		1


	//   ....[20]....
        /*01e8*/ 	.word	0x0000afe0
        /*01ec*/ 	.word	0x00000007
        /*01f0*/ 	.word	0x00000010
        /*01f4*/ 	.short	0x010a
        /*01f6*/ 	.byte	0x3f
	.zero		1


	//   ....[21]....
        /*01f8*/ 	.word	0x0000b480
        /*01fc*/ 	.word	0x00000002
        /*0200*/ 	.word	0x00000058
        /*0204*/ 	.short	0x0101
        /*0206*/ 	.byte	0x3f
	.zero		1


	//   ....[22]....
        /*0208*/ 	.word	0x0000bc00
        /*020c*/ 	.word	0x00000005
        /*0210*/ 	.word	0x00000000
        /*0214*/ 	.short	0x010a
        /*0216*/ 	.byte	0x3f
	.zero		1


	//   ....[23]....
        /*0218*/ 	.word	0x0000bc80
        /*021c*/ 	.word	0x00000003
        /*0220*/ 	.word	0x00000000
        /*0224*/ 	.short	0x010a
        /*0226*/ 	.byte	0x3f
	.zero		1


	//   ....[24]....
        /*0228*/ 	.word	0x0000bce0
        /*022c*/ 	.word	0x0000009f
        /*0230*/ 	.word	0x00000000
        /*0234*/ 	.short	0x010a
        /*0236*/ 	.byte	0x3f
	.zero		1


	//   ....[25]....
        /*0238*/ 	.word	0x0000bd30
        /*023c*/ 	.word	0x00000003
        /*0240*/ 	.word	0x00000000
        /*0244*/ 	.short	0x010a
        /*0246*/ 	.byte	0x3f
	.zero		1


	//   ....[26]....
        /*0248*/ 	.word	0x0000bd90
        /*024c*/ 	.word	0x00000005
        /*0250*/ 	.word	0x00000000
        /*0254*/ 	.short	0x010a
        /*0256*/ 	.byte	0x3f
	.zero		1


	//   ....[27]....
        /*0258*/ 	.word	0x0000bde0
        /*025c*/ 	.word	0x0000009f
        /*0260*/ 	.word	0x00000010
        /*0264*/ 	.short	0x010a
        /*0266*/ 	.byte	0x3f
	.zero		1


	//   ....[28]....
        /*0268*/ 	.word	0x0000beb0
        /*026c*/ 	.word	0x00000007
        /*0270*/ 	.word	0x00000010
        /*0274*/ 	.short	0x010a
        /*0276*/ 	.byte	0x3f
	.zero		1


	//   ....[29]....
        /*0278*/ 	.word	0x0000bf80
        /*027c*/ 	.word	0x00000005
        /*0280*/ 	.word	0x00000000
        /*0284*/ 	.short	0x010a
        /*0286*/ 	.byte	0x3f
	.zero		1


	//----- nvinfo : EIATTR_NUM_MBARRIERS
	.align		4
.L_35:
        /*0288*/ 	.byte	0x03, 0x38
        /*028a*/ 	.short	0x000a


	//----- nvinfo : EIATTR_EXIT_INSTR_OFFSETS
	.align		4
        /*028c*/ 	.byte	0x04, 0x1c
        /*028e*/ 	.short	(.L_37 - .L_36)


	//   ....[0]....
.L_36:
        /*0290*/ 	.word	0x00001470


	//   ....[1]....
        /*0294*/ 	.word	0x000014d0


	//   ....[2]....
        /*0298*/ 	.word	0x0000aba0


	//   ....[3]....
        /*029c*/ 	.word	0x0000abd0


	//   ....[4]....
        /*02a0*/ 	.word	0x0000bcd0


	//----- nvinfo : EIATTR_MAX_THREADS
	.align		4
.L_37:
        /*02a4*/ 	.byte	0x04, 0x05
        /*02a6*/ 	.short	(.L_39 - .L_38)
.L_38:
        /*02a8*/ 	.word	0x00000180
        /*02ac*/ 	.word	0x00000001
        /*02b0*/ 	.word	0x00000001


	//----- nvinfo : EIATTR_CRS_STACK_SIZE
	.align		4
.L_39:
        /*02b4*/ 	.byte	0x04, 0x1e
        /*02b6*/ 	.short	(.L_41 - .L_40)
.L_40:
        /*02b8*/ 	.word	0x00000000


	//----- nvinfo : EIATTR_CBANK_PARAM_SIZE
	.align		4
.L_41:
        /*02bc*/ 	.byte	0x03, 0x19
        /*02be*/ 	.short	0x0470


	//----- nvinfo : EIATTR_PARAM_CBANK
	.align		4
        /*02c0*/ 	.byte	0x04, 0x0a
        /*02c2*/ 	.short	(.L_43 - .L_42)
	.align		4
.L_42:
        /*02c4*/ 	.word	index@(.nv.constant0._ZN7cutlass13device_kernelINS_4gemm6kernel13GemmUniversalIN4cute5tupleIJiiiiEEENS1_10collective13CollectiveMmaINS1_34MainloopSm90TmaGmmaWarpSpecializedILi2ENS5_IJNS4_1CILi4EEENSA_ILi2EEENSA_ILi1EEEEEENS1_32KernelTmaWarpSpecializedPingpongEEENS5_IJNSA_ILi64EEENSA_ILi256EEENSA_ILi128EEEEEENS_10bfloat16_tENS5_IJlSD_lEEESL_SM_NS4_8TiledMMAINS4_8MMA_AtomIJNS4_4SM904GMMA28MMA_64x256x16_F32BF16BF16_SSILNSQ_5MajorE0ELSS_0ELNSQ_7ScaleInE1ELST_1EEEEEENS4_6LayoutINS5_IJSD_SD_SD_EEENS5_IJNSA_ILi0EEESY_SY_EEEEENS5_IJNS4_10UnderscoreES11_S11_EEEEENS4_23SM90_TMA_LOAD_MULTICASTENS4_14ComposedLayoutINS4_7SwizzleILi3ELi4ELi3EEENS4_18smem_ptr_flag_bitsILi16EEENSW_INS5_IJNSA_ILi8EEESH_EEENS5_IJSH_SD_EEEEEEEvNS4_8identityES14_S1E_vS1F_EENS_8epilogue10collective6detail29Sm90TmaWarpSpecializedAdapterINS1I_15DefaultEpilogueISL_SM_SM_NS1H_6thread17LinearCombinationISL_Li1EffLNS1M_9ScaleType4KindE0ELNS_15FloatRoundStyleE2ESL_EENS1_15EpilogueDefaultEEEEEvvEEEEvNT_6ParamsE)
        /*02c8*/ 	.short	0x0210
        /*02ca*/ 	.short	0x0470


	//----- nvinfo : EIATTR_SW_WAR
	.align		4
.L_43:
        /*02cc*/ 	.byte	0x04, 0x36
        /*02ce*/ 	.short	(.L_45 - .L_44)
.L_44:
        /*02d0*/ 	.word	0x00000008
.L_45:


//--------------------- .nv.callgraph             --------------------------
	.section	.nv.callgraph,"",@"SHT_CUDA_CALLGRAPH"
	.align	4
	.sectionentsize	8
	.align		4
        /*0000*/ 	.word	0x00000000
	.align		4
        /*0004*/ 	.word	0xffffffff
	.align		4
        /*0008*/ 	.word	index@(_ZN7cutlass13device_kernelINS_4gemm6kernel13GemmUniversalIN4cute5tupleIJiiiiEEENS1_10collective13CollectiveMmaINS1_34MainloopSm90TmaGmmaWarpSpecializedILi2ENS5_IJNS4_1CILi4EEENSA_ILi2EEENSA_ILi1EEEEEENS1_32KernelTmaWarpSpecializedPingpongEEENS5_IJNSA_ILi64EEENSA_ILi256EEENSA_ILi128EEEEEENS_10bfloat16_tENS5_IJlSD_lEEESL_SM_NS4_8TiledMMAINS4_8MMA_AtomIJNS4_4SM904GMMA28MMA_64x256x16_F32BF16BF16_SSILNSQ_5MajorE0ELSS_0ELNSQ_7ScaleInE1ELST_1EEEEEENS4_6LayoutINS5_IJSD_SD_SD_EEENS5_IJNSA_ILi0EEESY_SY_EEEEENS5_IJNS4_10UnderscoreES11_S11_EEEEENS4_23SM90_TMA_LOAD_MULTICASTENS4_14ComposedLayoutINS4_7SwizzleILi3ELi4ELi3EEENS4_18smem_ptr_flag_bitsILi16EEENSW_INS5_IJNSA_ILi8EEESH_EEENS5_IJSH_SD_EEEEEEEvNS4_8identityES14_S1E_vS1F_EENS_8epilogue10collective6detail29Sm90TmaWarpSpecializedAdapterINS1I_15DefaultEpilogueISL_SM_SM_NS1H_6thread17LinearCombinationISL_Li1EffLNS1M_9ScaleType4KindE0ELNS_15FloatRoundStyleE2ESL_EENS1_15EpilogueDefaultEEEEEvvEEEEvNT_6ParamsE)
	.align		4
        /*000c*/ 	.word	index@(__assertfail)
	.align		4
        /*0010*/ 	.word	0x00000000
	.align		4
        /*0014*/ 	.word	0xfffffffe
	.align		4
        /*0018*/ 	.word	0x00000000
	.align		4
        /*001c*/ 	.word	0xfffffffd
	.align		4
        /*0020*/ 	.word	0x00000000
	.align		4
        /*0024*/ 	.word	0xfffffffc


//--------------------- .nv.constant4             --------------------------
	.section	.nv.constant4,"a",@progbits
	.align	8
	.align		8
.nv.constant4:
        /*0000*/ 	.dword	__assertfail
	.align		8
        /*0008*/ 	.dword	__unnamed_1
	.align		8
        /*0010*/ 	.dword	_ZN40_INTERNAL_23a5a0a4_4_k_cu_103823b3_286954cuda3std3__45__cpo5beginE
	.align		8
        /*0018*/ 	.dword	_ZN40_INTERNAL_23a5a0a4_4_k_cu_103823b3_286954cuda3std3__45__cpo3endE
	.align		8
        /*0020*/ 	.dword	_ZN40_INTERNAL_23a5a0a4_4_k_cu_103823b3_286954cuda3std3__45__cpo6cbeginE
	.align		8
        /*0028*/ 	.dword	_ZN40_INTERNAL_23a5a0a4_4_k_cu_103823b3_286954cuda3std3__45__cpo4cendE
	.align		8
        /*0030*/ 	.dword	_ZN40_INTERNAL_23a5a0a4_4_k_cu_103823b3_286954cuda3std3__442_GLOBAL__N__23a5a0a4_4_k_cu_103823b3_286956ignoreE
	.align		8
        /*0038*/ 	.dword	_ZN40_INTERNAL_23a5a0a4_4_k_cu_103823b3_286954cuda3std3__419piecewise_constructE
	.align		8
        /*0040*/ 	.dword	_ZN40_INTERNAL_23a5a0a4_4_k_cu_103823b3_286954cuda3std3__48in_placeE
	.align		8
        /*0048*/ 	.dword	_ZN40_INTERNAL_23a5a0a4_4_k_cu_103823b3_286954cuda3std6ranges3__45__cpo4swapE
	.align		8
        /*0050*/ 	.dword	_ZN40_INTERNAL_23a5a0a4_4_k_cu_103823b3_286954cuda3std6ranges3__45__cpo9iter_moveE
	.align		8
        /*0058*/ 	.dword	_ZN40_INTERNAL_23a5a0a4_4_k_cu_103823b3_286954cute7productE
	.align		8
        /*0060*/ 	.dword	_ZN40_INTERNAL_23a5a0a4_4_k_cu_103823b3_286954cute1_E
	.align		8
        /*0068*/ 	.dword	$str$22
	.align		8
        /*0070*/ 	.dword	$str$23


//--------------------- .text._ZN7cutlass13device_kernelINS_4gemm6kernel13GemmUniversalIN4cute5tupleIJiiiiEEENS1_10collective13CollectiveMmaINS1_34MainloopSm90TmaGmmaWarpSpecializedILi2ENS5_IJNS4_1CILi4EEENSA_ILi2EEENSA_ILi1EEEEEENS1_32KernelTmaWarpSpecializedPingpongEEENS5_IJNSA_ILi64EEENSA_ILi256EEENSA_ILi128EEEEEENS_10bfloat16_tENS5_IJlSD_lEEESL_SM_NS4_8TiledMMAINS4_8MMA_AtomIJNS4_4SM904GMMA28MMA_64x256x16_F32BF16BF16_SSILNSQ_5MajorE0ELSS_0ELNSQ_7ScaleInE1ELST_1EEEEEENS4_6LayoutINS5_IJSD_SD_SD_EEENS5_IJNSA_ILi0EEESY_SY_EEEEENS5_IJNS4_10UnderscoreES11_S11_EEEEENS4_23SM90_TMA_LOAD_MULTICASTENS4_14ComposedLayoutINS4_7SwizzleILi3ELi4ELi3EEENS4_18smem_ptr_flag_bitsILi16EEENSW_INS5_IJNSA_ILi8EEESH_EEENS5_IJSH_SD_EEEEEEEvNS4_8identityES14_S1E_vS1F_EENS_8epilogue10collective6detail29Sm90TmaWarpSpecializedAdapterINS1I_15DefaultEpilogueISL_SM_SM_NS1H_6thread17LinearCombinationISL_Li1EffLNS1M_9ScaleType4KindE0ELNS_15FloatRoundStyleE2ESL_EENS1_15EpilogueDefaultEEEEEvvEEEEvNT_6ParamsE --------------------------
	.section	.text._ZN7cutlass13device_kernelINS_4gemm6kernel13GemmUniversalIN4cute5tupleIJiiiiEEENS1_10collective13CollectiveMmaINS1_34MainloopSm90TmaGmmaWarpSpecializedILi2ENS5_IJNS4_1CILi4EEENSA_ILi2EEENSA_ILi1EEEEEENS1_32KernelTmaWarpSpecializedPingpongEEENS5_IJNSA_ILi64EEENSA_ILi256EEENSA_ILi128EEEEEENS_10bfloat16_tENS5_IJlSD_lEEESL_SM_NS4_8TiledMMAINS4_8MMA_AtomIJNS4_4SM904GMMA28MMA_64x256x16_F32BF16BF16_SSILNSQ_5MajorE0ELSS_0ELNSQ_7ScaleInE1ELST_1EEEEEENS4_6LayoutINS5_IJSD_SD_SD_EEENS5_IJNSA_ILi0EEESY_SY_EEEEENS5_IJNS4_10UnderscoreES11_S11_EEEEENS4_23SM90_TMA_LOAD_MULTICASTENS4_14ComposedLayoutINS4_7SwizzleILi3ELi4ELi3EEENS4_18smem_ptr_flag_bitsILi16EEENSW_INS5_IJNSA_ILi8EEESH_EEENS5_IJSH_SD_EEEEEEEvNS4_8identityES14_S1E_vS1F_EENS_8epilogue10collective6detail29Sm90TmaWarpSpecializedAdapterINS1I_15DefaultEpilogueISL_SM_SM_NS1H_6thread17LinearCombinationISL_Li1EffLNS1M_9ScaleType4KindE0ELNS_15FloatRoundStyleE2ESL_EENS1_15EpilogueDefaultEEEEEvvEEEEvNT_6ParamsE,"ax",@progbits
	.align	128
.text._ZN7cutlass13device_kernelINS_4gemm6kernel13GemmUniversalIN4cute5tupleIJiiiiEEENS1_10collective13CollectiveMmaINS1_34MainloopSm90TmaGmmaWarpSpecializedILi2ENS5_IJNS4_1CILi4EEENSA_ILi2EEENSA_ILi1EEEEEENS1_32KernelTmaWarpSpecializedPingpongEEENS5_IJNSA_ILi64EEENSA_ILi256EEENSA_ILi128EEEEEENS_10bfloat16_tENS5_IJlSD_lEEESL_SM_NS4_8TiledMMAINS4_8MMA_AtomIJNS4_4SM904GMMA28MMA_64x256x16_F32BF16BF16_SSILNSQ_5MajorE0ELSS_0ELNSQ_7ScaleInE1ELST_1EEEEEENS4_6LayoutINS5_IJSD_SD_SD_EEENS5_IJNSA_ILi0EEESY_SY_EEEEENS5_IJNS4_10UnderscoreES11_S11_EEEEENS4_23SM90_TMA_LOAD_MULTICASTENS4_14ComposedLayoutINS4_7SwizzleILi3ELi4ELi3EEENS4_18smem_ptr_flag_bitsILi16EEENSW_INS5_IJNSA_ILi8EEESH_EEENS5_IJSH_SD_EEEEEEEvNS4_8identityES14_S1E_vS1F_EENS_8epilogue10collective6detail29Sm90TmaWarpSpecializedAdapterINS1I_15DefaultEpilogueISL_SM_SM_NS1H_6thread17LinearCombinationISL_Li1EffLNS1M_9ScaleType4KindE0ELNS_15FloatRoundStyleE2ESL_EENS1_15EpilogueDefaultEEEEEvvEEEEvNT_6ParamsE:
        .type           _ZN7cutlass13device_kernelINS_4gemm6kernel13GemmUniversalIN4cute5tupleIJiiiiEEENS1_10collective13CollectiveMmaINS1_34MainloopSm90TmaGmmaWarpSpecializedILi2ENS5_IJNS4_1CILi4EEENSA_ILi2EEENSA_ILi1EEEEEENS1_32KernelTmaWarpSpecializedPingpongEEENS5_IJNSA_ILi64EEENSA_ILi256EEENSA_ILi128EEEEEENS_10bfloat16_tENS5_IJlSD_lEEESL_SM_NS4_8TiledMMAINS4_8MMA_AtomIJNS4_4SM904GMMA28MMA_64x256x16_F32BF16BF16_SSILNSQ_5MajorE0ELSS_0ELNSQ_7ScaleInE1ELST_1EEEEEENS4_6LayoutINS5_IJSD_SD_SD_EEENS5_IJNSA_ILi0EEESY_SY_EEEEENS5_IJNS4_10UnderscoreES11_S11_EEEEENS4_23SM90_TMA_LOAD_MULTICASTENS4_14ComposedLayoutINS4_7SwizzleILi3ELi4ELi3EEENS4_18smem_ptr_flag_bitsILi16EEENSW_INS5_IJNSA_ILi8EEESH_EEENS5_IJSH_SD_EEEEEEEvNS4_8identityES14_S1E_vS1F_EENS_8epilogue10collective6detail29Sm90TmaWarpSpecializedAdapterINS1I_15DefaultEpilogueISL_SM_SM_NS1H_6thread17LinearCombinationISL_Li1EffLNS1M_9ScaleType4KindE0ELNS_15FloatRoundStyleE2ESL_EENS1_15EpilogueDefaultEEEEEvvEEEEvNT_6ParamsE,@function
        .size           _ZN7cutlass13device_kernelINS_4gemm6kernel13GemmUniversalIN4cute5tupleIJiiiiEEENS1_10collective13CollectiveMmaINS1_34MainloopSm90TmaGmmaWarpSpecializedILi2ENS5_IJNS4_1CILi4EEENSA_ILi2EEENSA_ILi1EEEEEENS1_32KernelTmaWarpSpecializedPingpongEEENS5_IJNSA_ILi64EEENSA_ILi256EEENSA_ILi128EEEEEENS_10bfloat16_tENS5_IJlSD_lEEESL_SM_NS4_8TiledMMAINS4_8MMA_AtomIJNS4_4SM904GMMA28MMA_64x256x16_F32BF16BF16_SSILNSQ_5MajorE0ELSS_0ELNSQ_7ScaleInE1ELST_1EEEEEENS4_6LayoutINS5_IJSD_SD_SD_EEENS5_IJNSA_ILi0EEESY_SY_EEEEENS5_IJNS4_10UnderscoreES11_S11_EEEEENS4_23SM90_TMA_LOAD_MULTICASTENS4_14ComposedLayoutINS4_7SwizzleILi3ELi4ELi3EEENS4_18smem_ptr_flag_bitsILi16EEENSW_INS5_IJNSA_ILi8EEESH_EEENS5_IJSH_SD_EEEEEEEvNS4_8identityES14_S1E_vS1F_EENS_8epilogue10collective6detail29Sm90TmaWarpSpecializedAdapterINS1I_15DefaultEpilogueISL_SM_SM_NS1H_6thread17LinearCombinationISL_Li1EffLNS1M_9ScaleType4KindE0ELNS_15FloatRoundStyleE2ESL_EENS1_15EpilogueDefaultEEEEEvvEEEEvNT_6ParamsE,(.L_x_324 - _ZN7cutlass13device_kernelINS_4gemm6kernel13GemmUniversalIN4cute5tupleIJiiiiEEENS1_10collective13CollectiveMmaINS1_34MainloopSm90TmaGmmaWarpSpecializedILi2ENS5_IJNS4_1CILi4EEENSA_ILi2EEENSA_ILi1EEEEEENS1_32KernelTmaWarpSpecializedPingpongEEENS5_IJNSA_ILi64EEENSA_ILi256EEENSA_ILi128EEEEEENS_10bfloat16_tENS5_IJlSD_lEEESL_SM_NS4_8TiledMMAINS4_8MMA_AtomIJNS4_4SM904GMMA28MMA_64x256x16_F32BF16BF16_SSILNSQ_5MajorE0ELSS_0ELNSQ_7ScaleInE1ELST_1EEEEEENS4_6LayoutINS5_IJSD_SD_SD_EEENS5_IJNSA_ILi0EEESY_SY_EEEEENS5_IJNS4_10UnderscoreES11_S11_EEEEENS4_23SM90_TMA_LOAD_MULTICASTENS4_14ComposedLayoutINS4_7SwizzleILi3ELi4ELi3EEENS4_18smem_ptr_flag_bitsILi16EEENSW_INS5_IJNSA_ILi8EEESH_EEENS5_IJSH_SD_EEEEEEEvNS4_8identityES14_S1E_vS1F_EENS_8epilogue10collective6detail29Sm90TmaWarpSpecializedAdapterINS1I_15DefaultEpilogueISL_SM_SM_NS1H_6thread17LinearCombinationISL_Li1EffLNS1M_9ScaleType4KindE0ELNS_15FloatRoundStyleE2ESL_EENS1_15EpilogueDefaultEEEEEvvEEEEvNT_6ParamsE)
        .other          _ZN7cutlass13device_kernelINS_4gemm6kernel13GemmUniversalIN4cute5tupleIJiiiiEEENS1_10collective13CollectiveMmaINS1_34MainloopSm90TmaGmmaWarpSpecializedILi2ENS5_IJNS4_1CILi4EEENSA_ILi2EEENSA_ILi1EEEEEENS1_32KernelTmaWarpSpecializedPingpongEEENS5_IJNSA_ILi64EEENSA_ILi256EEENSA_ILi128EEEEEENS_10bfloat16_tENS5_IJlSD_lEEESL_SM_NS4_8TiledMMAINS4_8MMA_AtomIJNS4_4SM904GMMA28MMA_64x256x16_F32BF16BF16_SSILNSQ_5MajorE0ELSS_0ELNSQ_7ScaleInE1ELST_1EEEEEENS4_6LayoutINS5_IJSD_SD_SD_EEENS5_IJNSA_ILi0EEESY_SY_EEEEENS5_IJNS4_10UnderscoreES11_S11_EEEEENS4_23SM90_TMA_LOAD_MULTICASTENS4_14ComposedLayoutINS4_7SwizzleILi3ELi4ELi3EEENS4_18smem_ptr_flag_bitsILi16EEENSW_INS5_IJNSA_ILi8EEESH_EEENS5_IJSH_SD_EEEEEEEvNS4_8identityES14_S1E_vS1F_EENS_8epilogue10collective6detail29Sm90TmaWarpSpecializedAdapterINS1I_15DefaultEpilogueISL_SM_SM_NS1H_6thread17LinearCombinationISL_Li1EffLNS1M_9ScaleType4KindE0ELNS_15FloatRoundStyleE2ESL_EENS1_15EpilogueDefaultEEEEEvvEEEEvNT_6ParamsE,@"STO_CUDA_ENTRY STV_DEFAULT"
_ZN7cutlass13device_kernelINS_4gemm6kernel13GemmUniversalIN4cute5tupleIJiiiiEEENS1_10collective13CollectiveMmaINS1_34MainloopSm90TmaGmmaWarpSpecializedILi2ENS5_IJNS4_1CILi4EEENSA_ILi2EEENSA_ILi1EEEEEENS1_32KernelTmaWarpSpecializedPingpongEEENS5_IJNSA_ILi64EEENSA_ILi256EEENSA_ILi128EEEEEENS_10bfloat16_tENS5_IJlSD_lEEESL_SM_NS4_8TiledMMAINS4_8MMA_AtomIJNS4_4SM904GMMA28MMA_64x256x16_F32BF16BF16_SSILNSQ_5MajorE0ELSS_0ELNSQ_7ScaleInE1ELST_1EEEEEENS4_6LayoutINS5_IJSD_SD_SD_EEENS5_IJNSA_ILi0EEESY_SY_EEEEENS5_IJNS4_10UnderscoreES11_S11_EEEEENS4_23SM90_TMA_LOAD_MULTICASTENS4_14ComposedLayoutINS4_7SwizzleILi3ELi4ELi3EEENS4_18smem_ptr_flag_bitsILi16EEENSW_INS5_IJNSA_ILi8EEESH_EEENS5_IJSH_SD_EEEEEEEvNS4_8identityES14_S1E_vS1F_EENS_8epilogue10collective6detail29Sm90TmaWarpSpecializedAdapterINS1I_15DefaultEpilogueISL_SM_SM_NS1H_6thread17LinearCombinationISL_Li1EffLNS1M_9ScaleType4KindE0ELNS_15FloatRoundStyleE2ESL_EENS1_15EpilogueDefaultEEEEEvvEEEEvNT_6ParamsE:
[----:B------:R-:W0:Y:S01]  /*0000*/  LDC R1, c[0x0][0x28] ;  /* 0x00000a00ff017b82 */ /* 0x000e220000000800 */
[----:B------:R-:W1:Y:S01]  /*0010*/  S2R R0, SR_TID.X ;  /* 0x0000000000007919 */ /* 0x000e620000002100 */
[----:B------:R-:W-:Y:S01]  /*0020*/  ELECT P0, URZ, PT ;  /* 0x00000000003f782f */ /* 0x000fe20003800000 */
[----:B------:R-:W-:Y:S01]  /*0030*/  BSSY B0, `(.L_x_0) ;  /* 0x0000014000007945 */ /* 0x000fe20003800000 */
[--C-:B-1----:R-:W-:Y:S02]  /*0040*/  SHF.R.U32.HI R2, RZ, 0x5, R0.reuse ;  /* 0x00000005ff027819 */ /* 0x102fe40000011600 */
[----:B------:R-:W-:-:S03]  /*0050*/  SHF.R.U32.HI R4, RZ, 0x7, R0 ;  /* 0x00000007ff047819 */ /* 0x000fc60000011600 */
[----:B------:R-:W1:Y:S02]  /*0060*/  SHFL.IDX PT, R3, R2, RZ, 0x1f ;  /* 0x00001fff02037589 */ /* 0x000e6400000e0000 */
[----:B-1----:R-:W-:Y:S02]  /*0070*/  R2UR UR6, R3 ;  /* 0x00000000030672ca */ /* 0x002fe400000e0000 */
[----:B------:R1:W2:Y:S11]  /*0080*/  SHFL.IDX PT, R3, R4, RZ, 0x1f ;  /* 0x00001fff04037589 */ /* 0x0002b600000e0000 */
[----:B------:R-:W-:-:S02]  /*0090*/  USHF.R.S32.HI UR4, URZ, 0x1f, UR6 ;  /* 0x0000001f3f047899 */ /* 0x000fc40008011406 */
[----:B------:R-:W-:Y:S02]  /*00a0*/  ISETP.NE.OR P0, PT, RZ, UR6, !P0 ;  /* 0x00000006ff007c0c */ /* 0x000fe4000c705670 */
[----:B------:R-:W-:-:S04]  /*00b0*/  ULEA.HI UR4, UR4, UR6, URZ, 0x2 ;  /* 0x0000000604047291 */ /* 0x000fc8000f8f103f */
[----:B------:R-:W-:-:S04]  /*00c0*/  ULOP3.LUT UR4, UR4, 0xfffffffc, URZ, 0xc0, !UPT ;  /* 0xfffffffc04047892 */ /* 0x000fc8000f8ec03f */
[----:B------:R-:W-:-:S03]  /*00d0*/  UIADD3 UR6, UR6, -UR4, URZ ;  /* 0x8000000406067290 */ /* 0x000fc6000fffe03f */
[----:B012---:R-:W-:Y:S09]  /*00e0*/  @P0 BRA `(.L_x_1) ;  /* 0x0000000000200947 */ /* 0x007ff20003800000 */
[----:B------:R-:W-:Y:S02]  /*00f0*/  ULDC.64 UR4, c[0x0][0x198] ;  /* 0x0000660000047ab9 */ /* 0x000fe40000000a00 */
[----:B------:R-:W-:Y:S02]  /*0100*/  UIADD3 UR8, UP0, UR4, 0xf0, URZ ;  /* 0x000000f004087890 */ /* 0x000fe4000ff1e03f */
[----:B------:R-:W-:Y:S02]  /*0110*/  UIADD3 UR4, UP1, UR4, 0x1f0, URZ ;  /* 0x000001f004047890 */ /* 0x000fe4000ff3e03f */
[----:B------:R-:W-:Y:S02]  /*0120*/  UIADD3.X UR9, URZ, UR5, URZ, UP0, !UPT ;  /* 0x000000053f097290 */ /* 0x000fe400087fe43f */
[----:B------:R-:W-:-:S07]  /*0130*/  UIADD3.X UR5, URZ, UR5, URZ, UP1, !UPT ;  /* 0x000000053f057290 */ /* 0x000fce0008ffe43f */
[----:B------:R0:W-:Y:S02]  /*0140*/  UTMACCTL.PF [UR8] ;  /* 0x00000000080079b9 */ /* 0x0001e40008040000 */
[----:B------:R0:W-:Y:S02]  /*0150*/  UTMACCTL.PF [UR4] ;  /* 0x00000000040079b9 */ /* 0x0001e40008040000 */
[----:B0-----:R-:W-:Y:S01]  /*0160*/  NOP ;  /* 0x0000000000007918 */ /* 0x001fe20000000000 */
.L_x_1:
[----:B------:R-:W-:Y:S05]  /*0170*/  BSYNC B0 ;  /* 0x0000000000007941 */ /* 0x000fea0003800000 */
.L_x_0:
[----:B------:R-:W0:Y:S01]  /*0180*/  SHFL.IDX PT, R5, R2, RZ, 0x1f ;  /* 0x00001fff02057589 */ /* 0x000e2200000e0000 */
[----:B------:R-:W-:Y:S01]  /*0190*/  R2UR UR19, R3 ;  /* 0x00000000031372ca */ /* 0x000fe200000e0000 */
[----:B------:R-:W-:-:S04]  /*01a0*/  UISETP.NE.AND UP0, UPT, UR6, 0x3, UPT ;  /* 0x000000030600788c */ /* 0x000fc8000bf05270 */
[----:B------:R-:W-:-:S08]  /*01b0*/  UISETP.EQ.OR UP0, UPT, UR6, URZ, !UP0 ;  /* 0x0000003f0600728c */ /* 0x000fd0000c702670 */
[----:B------:R-:W-:Y:S02]  /*01c0*/  UIADD3 UR14, UR19, -0x1, URZ ;  /* 0xffffffff130e7890 */ /* 0x000fe4000fffe03f */
[----:B------:R-:W-:Y:S02]  /*01d0*/  UISETP.EQ.AND UP0, UPT, UR19, URZ, UP0 ;  /* 0x0000003f1300728c */ /* 0x000fe40008702270 */
[----:B------:R-:W-:Y:S02]  /*01e0*/  UISETP.GE.U32.AND UP1, UPT, UR14, 0x2, UPT ;  /* 0x000000020e00788c */ /* 0x000fe4000bf26070 */
[----:B------:R-:W-:Y:S01]  /*01f0*/  USEL UR42, URZ, 0x1, !UP0 ;  /* 0x000000013f2a7887 */ /* 0x000fe2000c000000 */
[----:B0-----:R-:W-:-:S03]  /*0200*/  ISETP.NE.AND P0, PT, R5, RZ, PT ;  /* 0x000000ff0500720c */ /* 0x001fc60003f05270 */
[----:B------:R-:W-:-:S10]  /*0210*/  USEL UR42, UR42, 0x2, UP1 ;  /* 0x000000022a2a7887 */ /* 0x000fd40008800000 */
[----:B------:R-:W-:Y:S05]  /*0220*/  @P0 BRA `(.L_x_2) ;  /* 0x0000000000480947 */ /* 0x000fea0003800000 */
[----:B------:R-:W0:Y:S01]  /*0230*/  S2UR UR7, SR_CgaCtaId ;  /* 0x00000000000779c3 */ /* 0x000e220000008800 */
[----:B------:R-:W-:Y:S01]  /*0240*/  UMOV UR4, 0x400 ;  /* 0x0000040000047882 */ /* 0x000fe20000000000 */
[----:B------:R-:W-:Y:S01]  /*0250*/  UMOV UR5, 0x1 ;  /* 0x0000000100057882 */ /* 0x000fe20000000000 */
[----:B------:R-:W-:Y:S01]  /*0260*/  UMOV UR8, 0x5 ;  /* 0x0000000500087882 */ /* 0x000fe20000000000 */
[----:B------:R-:W-:Y:S01]  /*0270*/  ELECT P0, URZ, PT ;  /* 0x00000000003f782f */ /* 0x000fe20003800000 */
[----:B------:R-:W-:-:S04]  /*0280*/  UIADD3 UR8, -UR8, 0x100000, URZ ;  /* 0x0010000008087890 */ /* 0x000fc8000fffe13f */
[----:B------:R-:W-:Y:S02]  /*0290*/  USHF.L.U32 UR9, UR8, 0xb, URZ ;  /* 0x0000000b08097899 */ /* 0x000fe4000800063f */
[----:B------:R-:W-:Y:S02]  /*02a0*/  USHF.L.U32 UR8, UR8, 0x1, URZ ;  /* 0x0000000108087899 */ /* 0x000fe4000800063f */
[----:B0-----:R-:W-:Y:S02]  /*02b0*/  ULEA UR7, UR7, UR4, 0x18 ;  /* 0x0000000407077291 */ /* 0x001fe4000f8ec03f */
[----:B------:R-:W-:-:S04]  /*02c0*/  UIADD3 UR4, -UR5, 0x100000, URZ ;  /* 0x0010000005047890 */ /* 0x000fc8000fffe13f */
[----:B------:R-:W-:Y:S02]  /*02d0*/  USHF.L.U32 UR5, UR4, 0xb, URZ ;  /* 0x0000000b04057899 */ /* 0x000fe4000800063f */
[----:B------:R-:W-:Y:S01]  /*02e0*/  USHF.L.U32 UR4, UR4, 0x1, URZ ;  /* 0x0000000104047899 */ /* 0x000fe2000800063f */
[----:B------:R-:W0:Y:S11]  /*02f0*/  FENCE.VIEW.ASYNC.S ;  /* 0x00000000000073c6 */ /* 0x000e360000000000 */
[----:B0-----:R0:W1:Y:S01]  /*0300*/  SYNCS.EXCH.64 URZ, [UR7], UR4 ;  /* 0x00000004073f75b2 */ /* 0x0010620008000100 */
[----:B------:R0:W2:Y:S01]  /*0310*/  SYNCS.EXCH.64 URZ, [UR7+0x10], UR8 ;  /* 0x00001008073f75b2 */ /* 0x0000a20008000100 */
[----:B------:R0:W3:Y:S01]  /*0320*/  SYNCS.EXCH.64 URZ, [UR7+0x8], UR4 ;  /* 0x00000804073f75b2 */ /* 0x0000e20008000100 */
[----:B------:R0:W4:Y:S01]  /*0330*/  SYNCS.EXCH.64 URZ, [UR7+0x18], UR8 ;  /* 0x00001808073f75b2 */ /* 0x0001220008000100 */
[----:B------:R-:W-:Y:S01]  /*0340*/  NOP ;  /* 0x0000000000007918 */ /* 0x000fe20000000000 */
.L_x_2:
[----:B------:R-:W5:Y:S01]  /*0350*/  S2UR UR15, SR_CTAID.X ;  /* 0x00000000000f79c3 */ /* 0x000f620000002500 */
[----:B------:R-:W-:Y:S01]  /*0360*/  SHF.R.S32.HI R3, RZ, 0x1f, R0 ;  /* 0x0000001fff037819 */ /* 0x000fe20000011400 */
[----:B------:R-:W1:Y:S01]  /*0370*/  SHFL.IDX PT, R12, R2, RZ, 0x1f ;  /* 0x00001fff020c7589 */ /* 0x000e6200000e0000 */
[----:B0-----:R-:W-:Y:S01]  /*0380*/  ULDC UR4, c[0x0][0x150] ;  /* 0x0000540000047ab9 */ /* 0x001fe20000000800 */
[----:B------:R-:W-:Y:S02]  /*0390*/  ELECT P0, URZ, PT ;  /* 0x00000000003f782f */ /* 0x000fe40003800000 */
[----:B------:R-:W-:Y:S01]  /*03a0*/  LEA.HI R3, R3, R0, RZ, 0x7 ;  /* 0x0000000003037211 */ /* 0x000fe200078f38ff */
[----:B------:R0:W2:Y:S01]  /*03b0*/  SHFL.IDX PT, R9, R2, RZ, 0x1f ;  /* 0x00001fff02097589 */ /* 0x0000a200000e0000 */
[----:B------:R-:W-:Y:S01]  /*03c0*/  ELECT P1, URZ, PT ;  /* 0x00000000003f782f */ /* 0x000fe20003820000 */
[----:B------:R-:W0:Y:S01]  /*03d0*/  S2UR UR8, SR_CTAID.Y ;  /* 0x00000000000879c3 */ /* 0x000e220000002600 */
[----:B------:R-:W-:Y:S01]  /*03e0*/  LOP3.LUT R3, R3, 0xffffff80, RZ, 0xc0, !PT ;  /* 0xffffff8003037812 */ /* 0x000fe200078ec0ff */
[----:B------:R-:W-:Y:S01]  /*03f0*/  ULDC UR5, c[0x0][0x154] ;  /* 0x0000550000057ab9 */ /* 0x000fe20000000800 */
[----:B------:R-:W-:Y:S01]  /*0400*/  ULDC UR7, c[0x0][0x144] ;  /* 0x0000510000077ab9 */ /* 0x000fe20000000800 */
[----:B------:R-:W-:Y:S01]  /*0410*/  UMOV UR18, 0x80 ;  /* 0x0000008000127882 */ /* 0x000fe20000000000 */
[----:B------:R-:W-:Y:S01]  /*0420*/  NOP ;  /* 0x0000000000007918 */ /* 0x000fe20000000000 */
[----:B------:R-:W-:Y:S01]  /*0430*/  IMAD.IADD R3, R0, 0x1, -R3 ;  /* 0x0000000100037824 */ /* 0x000fe200078e0a03 */
[----:B------:R-:W-:Y:S01]  /*0440*/  NOP ;  /* 0x0000000000007918 */ /* 0x000fe20000000000 */
[----:B------:R-:W-:Y:S01]  /*0450*/  ULDC UR17, c[0x0][0x148] ;  /* 0x0000520000117ab9 */ /* 0x000fe20000000800 */
[----:B------:R-:W-:Y:S01]  /*0460*/  IMAD.MOV.U32 R152, RZ, RZ, 0x1 ;  /* 0x00000001ff987424 */ /* 0x000fe200078e00ff */
[----:B------:R-:W-:-:S02]  /*0470*/  ISETP.NE.AND P2, PT, RZ, UR19, PT ;  /* 0x00000013ff007c0c */ /* 0x000fc4000bf45270 */
[----:B------:R-:W-:Y:S02]  /*0480*/  SHF.R.S32.HI R6, RZ, 0x1f, R3 ;  /* 0x0000001fff067819 */ /* 0x000fe40000011403 */
[----:B-----5:R-:W-:Y:S02]  /*0490*/  I2FP.F32.U32 R10, UR15 ;  /* 0x0000000f000a7c45 */ /* 0x020fe40008201000 */
[----:B------:R-:W-:Y:S02]  /*04a0*/  LEA.HI R7, R6, R3, RZ, 0x3 ;  /* 0x0000000306077211 */ /* 0x000fe400078f18ff */
[----:B-1----:R-:W-:Y:S01]  /*04b0*/  ISETP.NE.OR P0, PT, R12, RZ, !P0 ;  /* 0x000000ff0c00720c */ /* 0x002fe20004705670 */
[----:B------:R-:W-:Y:S01]  /*04c0*/  FMUL R11, R10, UR4 ;  /* 0x000000040a0b7c20 */ /* 0x000fe20008400000 */
[----:B------:R-:W-:Y:S02]  /*04d0*/  SHF.R.S32.HI R10, RZ, 0x1f, R5 ;  /* 0x0000001fff0a7819 */ /* 0x000fe40000011405 */
[----:B------:R-:W-:-:S02]  /*04e0*/  SHF.R.S32.HI R8, RZ, 0x3, R7 ;  /* 0x00000003ff087819 */ /* 0x000fc40000011407 */
[----:B------:R-:W-:Y:S01]  /*04f0*/  SHF.R.S32.HI R7, RZ, 0x1f, R7 ;  /* 0x0000001fff077819 */ /* 0x000fe20000011407 */
[----:B------:R-:W1:Y:S01]  /*0500*/  F2I.U32.TRUNC.NTZ R11, R11 ;  /* 0x0000000b000b7305 */ /* 0x000e62000020f000 */
[----:B------:R-:W-:Y:S02]  /*0510*/  LEA.HI R10, R10, R5, RZ, 0x2 ;  /* 0x000000050a0a7211 */ /* 0x000fe400078f10ff */
[----:B------:R-:W-:Y:S02]  /*0520*/  LEA.HI R7, R7, R8, RZ, 0x2 ;  /* 0x0000000807077211 */ /* 0x000fe400078f10ff */
[----:B------:R-:W-:Y:S01]  /*0530*/  LOP3.LUT R10, R10, 0x3ffffffc, RZ, 0xc0, !PT ;  /* 0x3ffffffc0a0a7812 */ /* 0x000fe200078ec0ff */
[----:B------:R-:W-:Y:S01]  /*0540*/  VOTEU.ALL UP0, P0 ;  /* 0x00000000003f7886 */ /* 0x000fe20000000000 */
[----:B0-----:R-:W-:Y:S02]  /*0550*/  I2FP.F32.U32 R2, UR8 ;  /* 0x0000000800027c45 */ /* 0x001fe40008201000 */
[----:B------:R-:W-:Y:S01]  /*0560*/  LOP3.LUT R7, R7, 0xfffffffc, RZ, 0xc0, !PT ;  /* 0xfffffffc07077812 */ /* 0x000fe200078ec0ff */
[----:B------:R-:W-:Y:S01]  /*0570*/  IMAD.IADD R10, R5, 0x1, -R10 ;  /* 0x00000001050a7824 */ /* 0x000fe200078e0a0a */
[----:B--2---:R-:W-:Y:S01]  /*0580*/  ISETP.NE.OR P1, PT, R9, RZ, !P1 ;  /* 0x000000ff0900720c */ /* 0x004fe20004f25670 */
[----:B------:R-:W-:Y:S01]  /*0590*/  FMUL R5, R2, UR5 ;  /* 0x0000000502057c20 */ /* 0x000fe20008400000 */
[----:B------:R-:W0:Y:S01]  /*05a0*/  @!UP0 S2UR UR11, SR_CgaCtaId ;  /* 0x00000000000b89c3 */ /* 0x000e220000008800 */
[----:B------:R-:W-:Y:S01]  /*05b0*/  IMAD.IADD R7, R8, 0x1, -R7 ;  /* 0x0000000108077824 */ /* 0x000fe200078e0a07 */
[----:B-1----:R-:W-:Y:S01]  /*05c0*/  R2UR UR4, R11 ;  /* 0x000000000b0472ca */ /* 0x002fe200000e0000 */
[----:B------:R-:W-:-:S02]  /*05d0*/  @!UP0 UMOV UR10, 0x400 ;  /* 0x00000400000a8882 */ /* 0x000fc40000000000 */
[----:B------:R-:W-:Y:S01]  /*05e0*/  IMAD R7, R10, 0x4, R7 ;  /* 0x000000040a077824 */ /* 0x000fe200078e0207 */
[----:B------:R-:W1:Y:S04]  /*05f0*/  F2I.U32.TRUNC.NTZ R5, R5 ;  /* 0x0000000500057305 */ /* 0x000e68000020f000 */
[----:B------:R-:W-:Y:S01]  /*0600*/  SHF.R.S32.HI R2, RZ, 0x1f, R7 ;  /* 0x0000001fff027819 */ /* 0x000fe20000011407 */
[----:B------:R-:W-:Y:S01]  /*0610*/  VOTEU.ALL UP1, P1 ;  /* 0x00000000003f7886 */ /* 0x000fe20000820000 */
[----:B------:R-:W-:Y:S01]  /*0620*/  VOTEU.ALL UP2, P1 ;  /* 0x00000000003f7886 */ /* 0x000fe20000840000 */
[----:B------:R-:W-:Y:S01]  /*0630*/  VOTEU.ALL UP3, P1 ;  /* 0x00000000003f7886 */ /* 0x000fe20000860000 */
[----:B------:R-:W-:Y:S01]  /*0640*/  LEA.HI R2, R2, R7, RZ, 0x2 ;  /* 0x0000000702027211 */ /* 0x000fe200078f10ff */
[----:B------:R-:W-:Y:S01]  /*0650*/  UIADD3 UR4, -UR4, URZ, URZ ;  /* 0x0000003f04047290 */ /* 0x000fe2000fffe13f */
[----:B------:R-:W2:Y:S01]  /*0660*/  @!UP1 S2UR UR16, SR_CgaCtaId ;  /* 0x00000000001099c3 */ /* 0x000ea20000008800 */
[----:B------:R-:W-:Y:S01]  /*0670*/  @!UP1 UMOV UR13, 0x400 ;  /* 0x00000400000d9882 */ /* 0x000fe20000000000 */
[----:B------:R-:W-:Y:S01]  /*0680*/  LOP3.LUT R8, R2, 0xfffffffc, RZ, 0xc0, !PT ;  /* 0xfffffffc02087812 */ /* 0x000fe200078ec0ff */
[----:B------:R-:W-:Y:S01]  /*0690*/  UIMAD UR7, UR7, UR4, UR15 ;  /* 0x00000004070772a4 */ /* 0x000fe2000f8e020f */
[----:B------:R-:W-:Y:S01]  /*06a0*/  IMAD.SHL.U32 R2, R7, 0x4, RZ ;  /* 0x0000000407027824 */ /* 0x000fe200078e00ff */
[----:B-1----:R-:W-:Y:S01]  /*06b0*/  R2UR UR9, R5 ;  /* 0x00000000050972ca */ /* 0x002fe200000e0000 */
[----:B------:R-:W-:Y:S01]  /*06c0*/  UMOV UR4, 0x20 ;  /* 0x0000002000047882 */ /* 0x000fe20000000000 */
[----:B------:R-:W-:Y:S01]  /*06d0*/  IMAD.IADD R8, R7, 0x1, -R8 ;  /* 0x0000000107087824 */ /* 0x000fe200078e0a08 */
[----:B------:R-:W1:Y:S01]  /*06e0*/  LDC R5, c[0x0][0x140] ;  /* 0x00005000ff057b82 */ /* 0x000e620000000800 */
[----:B------:R-:W-:-:S04]  /*06f0*/  @!UP0 UIADD3 UR4, -UR4, 0x100000, URZ ;  /* 0x0010000004048890 */ /* 0x000fc8000fffe13f */
[----:B------:R-:W-:Y:S02]  /*0700*/  @!UP0 USHF.L.U32 UR5, UR4, 0xb, URZ ;  /* 0x0000000b04058899 */ /* 0x000fe4000800063f */
[----:B------:R-:W-:Y:S01]  /*0710*/  @!UP0 USHF.L.U32 UR4, UR4, 0x1, URZ ;  /* 0x0000000104048899 */ /* 0x000fe2000800063f */
[----:B------:R-:W-:Y:S01]  /*0720*/  LOP3.LUT R153, R7, 0xc, R2, 0x78, !PT ;  /* 0x0000000c07997812 */ /* 0x000fe200078e7802 */
[----:B0-----:R-:W-:Y:S01]  /*0730*/  @!UP0 ULEA UR12, UR11, UR10, 0x18 ;  /* 0x0000000a0b0c8291 */ /* 0x001fe2000f8ec03f */
[----:B------:R-:W-:Y:S01]  /*0740*/  ISETP.NE.AND P3, PT, R8, UR7, PT ;  /* 0x0000000708007c0c */ /* 0x000fe2000bf65270 */
[----:B------:R-:W-:-:S04]  /*0750*/  @!UP1 UIADD3 UR10, -UR18, 0x100000, URZ ;  /* 0x00100000120a9890 */ /* 0x000fc8000fffe13f */
[----:B------:R-:W-:Y:S02]  /*0760*/  @!UP1 USHF.L.U32 UR11, UR10, 0xb, URZ ;  /* 0x0000000b0a0b9899 */ /* 0x000fe4000800063f */
[----:B------:R-:W-:Y:S01]  /*0770*/  @!UP1 USHF.L.U32 UR10, UR10, 0x1, URZ ;  /* 0x000000010a0a9899 */ /* 0x000fe2000800063f */
[----:B------:R0:W0:Y:S01]  /*0780*/  SHFL.IDX PT, R7, R4, RZ, 0x1f ;  /* 0x00001fff04077589 */ /* 0x00002200000e0000 */
[----:B------:R-:W-:Y:S01]  /*0790*/  VOTEU.ALL UP0, P0 ;  /* 0x00000000003f7886 */ /* 0x000fe20000000000 */
[----:B------:R-:W-:Y:S01]  /*07a0*/  VOTEU.ALL UP4, P1 ;  /* 0x00000000003f7886 */ /* 0x000fe20000880000 */
[----:B------:R-:W-:Y:S01]  /*07b0*/  VOTEU.ALL UP5, P1 ;  /* 0x00000000003f7886 */ /* 0x000fe200008a0000 */
[----:B------:R-:W-:Y:S01]  /*07c0*/  UIADD3 UR9, -UR9, URZ, URZ ;  /* 0x0000003f09097290 */ /* 0x000fe2000fffe13f */
[----:B------:R-:W5:Y:S02]  /*07d0*/  FENCE.VIEW.ASYNC.S ;  /* 0x00000000000073c6 */ /* 0x000f640000000000 */
[----:B-----5:R-:W0:Y:S01]  /*07e0*/  @!UP0 SYNCS.EXCH.64 URZ, [UR12+0x50], UR4 ;  /* 0x000050040c3f85b2 */ /* 0x020e220008000100 */
[----:B--2---:R-:W-:Y:S01]  /*07f0*/  @!UP1 ULEA UR13, UR16, UR13, 0x18 ;  /* 0x0000000d100d9291 */ /* 0x004fe2000f8ec03f */
[----:B------:R-:W-:Y:S01]  /*0800*/  @P3 SHF.R.S32.HI R2, RZ, 0x1f, R153 ;  /* 0x0000001fff023819 */ /* 0x000fe20000011499 */
[----:B------:R-:W-:Y:S01]  /*0810*/  VOTEU.ALL UP1, P0 ;  /* 0x00000000003f7886 */ /* 0x000fe20000020000 */
[----:B------:R-:W-:-:S02]  /*0820*/  LOP3.LUT P0, RZ, R3, 0x7, RZ, 0xc0, !PT ;  /* 0x0000000703ff7812 */ /* 0x000fc4000780c0ff */
[----:B------:R-:W-:Y:S02]  /*0830*/  @P3 LEA.HI R2, R2, R153, RZ, 0x2 ;  /* 0x0000009902023211 */ /* 0x000fe400078f10ff */
[----:B------:R-:W-:Y:S02]  /*0840*/  ISETP.LT.U32.AND P0, PT, R153, 0x8, !P0 ;  /* 0x000000089900780c */ /* 0x000fe40004701070 */
[----:B-1----:R-:W-:Y:S02]  /*0850*/  ISETP.EQ.U32.AND P1, PT, R5, 0x1, PT ;  /* 0x000000010500780c */ /* 0x002fe40003f22070 */
[----:B------:R-:W-:Y:S02]  /*0860*/  @P3 SHF.R.S32.HI R2, RZ, 0x2, R2 ;  /* 0x00000002ff023819 */ /* 0x000fe40000011402 */
[----:B------:R-:W-:Y:S01]  /*0870*/  SEL R5, RZ, 0x1, !P0 ;  /* 0x00000001ff057807 */ /* 0x000fe20004000000 */
[----:B------:R1:W2:Y:S01]  /*0880*/  @!UP1 SYNCS.EXCH.64 URZ, [UR12+0x58], UR4 ;  /* 0x000058040c3f95b2 */ /* 0x0002a20008000100 */
[----:B------:R-:W-:Y:S01]  /*0890*/  NOP ;  /* 0x0000000000007918 */ /* 0x000fe20000000000 */
[----:B-1----:R-:W-:Y:S01]  /*08a0*/  UIMAD UR4, UR17, UR9, UR8 ;  /* 0x00000009110472a4 */ /* 0x002fe2000f8e0208 */
[----:B------:R1:W0:Y:S05]  /*08b0*/  @!UP2 SYNCS.EXCH.64 URZ, [UR13+0x30], UR10 ;  /* 0x0000300a0d3fa5b2 */ /* 0x00022a0008000100 */
[----:B------:R-:W-:-:S04]  /*08c0*/  @P3 ISETP.NE.AND P4, PT, R2, UR4, PT ;  /* 0x0000000402003c0c */ /* 0x000fc8000bf85270 */
[----:B------:R-:W-:-:S04]  /*08d0*/  @P3 SEL R152, RZ, 0x1, P4 ;  /* 0x00000001ff983807 */ /* 0x000fc80002000000 */
[----:B------:R-:W-:Y:S01]  /*08e0*/  LOP3.LUT R152, R152, R5, RZ, 0xc0, !PT ;  /* 0x0000000598987212 */ /* 0x000fe200078ec0ff */
[----:B------:R1:W0:Y:S01]  /*08f0*/  @!UP3 SYNCS.EXCH.64 URZ, [UR13+0x38], UR10 ;  /* 0x0000380a0d3fb5b2 */ /* 0x0002220008000100 */
[----:B------:R1:W0:Y:S01]  /*0900*/  @!UP4 SYNCS.EXCH.64 URZ, [UR13+0x40], UR10 ;  /* 0x0000400a0d3fc5b2 */ /* 0x0002220008000100 */
[----:B------:R1:W0:Y:S01]  /*0910*/  @!UP5 SYNCS.EXCH.64 URZ, [UR13+0x48], UR10 ;  /* 0x0000480a0d3fd5b2 */ /* 0x0002220008000100 */
[----:B------:R-:W-:Y:S01]  /*0920*/  NOP ;  /* 0x0000000000007918 */ /* 0x000fe20000000000 */
[----:B-1----:R-:W-:Y:S05]  /*0930*/  @!P1 BRA `(.L_x_3) ;  /* 0x0000000000089947 */ /* 0x002fea0003800000 */
[----:B0-234-:R-:W-:Y:S01]  /*0940*/  UCGABAR_ARV ;  /* 0x00000000000079c7 */ /* 0x01dfe20008000000 */
[----:B------:R-:W-:Y:S05]  /*0950*/  BRA `(.L_x_4) ;  /* 0x0000000000047947 */ /* 0x000fea0003800000 */
.L_x_3:
[----:B0-234-:R-:W-:Y:S01]  /*0960*/  NOP ;  /* 0x0000000000007918 */ /* 0x01dfe20000000000 */
.L_x_4:
[----:B------:R-:W-:Y:S01]  /*0970*/  ULDC.64 UR4, c[0x0][0x598] ;  /* 0x0001660000047ab9 */ /* 0x000fe20000000a00 */
[----:B------:R-:W-:Y:S01]  /*0980*/  ULDC.64 UR50, c[0x0][0x208] ;  /* 0x0000820000327ab9 */ /* 0x000fe20000000a00 */
[----:B------:R-:W-:-:S04]  /*0990*/  ISETP.NE.U32.AND P0, PT, RZ, UR4, PT ;  /* 0x00000004ff007c0c */ /* 0x000fc8000bf05070 */
[----:B------:R-:W-:-:S13]  /*09a0*/  ISETP.NE.AND.EX P0, PT, RZ, UR5, PT, P0 ;  /* 0x00000005ff007c0c */ /* 0x000fda000bf05300 */
[----:B------:R-:W-:Y:S05]  /*09b0*/  @!P0 BRA `(.L_x_5) ;  /* 0x00000000001c8947 */ /* 0x000fea0003800000 */
[----:B------:R-:W0:Y:S02]  /*09c0*/  LDC.64 R4, c[0x0][0x598] ;  /* 0x00016600ff047b82 */ /* 0x000e240000000a00 */
[----:B0-----:R-:W2:Y:S02]  /*09d0*/  LDG.E.64 R4, desc[UR50][R4.64] ;  /* 0x0000003204047981 */ /* 0x001ea4000c1e1b00 */
[----:B--2---:R-:W-:-:S04]  /*09e0*/  ISETP.NE.U32.AND P0, PT, R4, RZ, PT ;  /* 0x000000ff0400720c */ /* 0x004fc80003f05070 */
[----:B------:R-:W-:-:S13]  /*09f0*/  ISETP.NE.AND.EX P0, PT, R5, RZ, PT, P0 ;  /* 0x000000ff0500720c */ /* 0x000fda0003f05300 */
[----:B------:R-:W-:Y:S05]  /*0a00*/  @!P0 BRA `(.L_x_5) ;  /* 0x0000000000088947 */ /* 0x000fea0003800000 */
[----:B------:R0:W5:Y:S01]  /*0a10*/  LD.E R23, desc[UR50][R4.64] ;  /* 0x0000003204177980 */ /* 0x000162000c101900 */
[----:B------:R-:W-:Y:S05]  /*0a20*/  BRA `(.L_x_6) ;  /* 0x0000000000247947 */ /* 0x000fea0003800000 */
.L_x_5:
[----:B------:R-:W-:Y:S02]  /*0a30*/  ULDC.64 UR4, c[0x0][0x588] ;  /* 0x0001620000047ab9 */ /* 0x000fe40000000a00 */
[----:B------:R-:W-:-:S04]  /*0a40*/  ISETP.NE.U32.AND P0, PT, RZ, UR4, PT ;  /* 0x00000004ff007c0c */ /* 0x000fc8000bf05070 */
[----:B------:R-:W-:-:S13]  /*0a50*/  ISETP.NE.AND.EX P0, PT, RZ, UR5, PT, P0 ;  /* 0x00000005ff007c0c */ /* 0x000fda000bf05300 */
[----:B------:R-:W-:Y:S05]  /*0a60*/  @!P0 BRA `(.L_x_7) ;  /* 0x00000000000c8947 */ /* 0x000fea0003800000 */
[----:B------:R-:W0:Y:S02]  /*0a70*/  LDC.64 R4, c[0x0][0x588] ;  /* 0x00016200ff047b82 */ /* 0x000e240000000a00 */
[----:B0-----:R1:W5:Y:S01]  /*0a80*/  LDG.E R23, desc[UR50][R4.64] ;  /* 0x0000003204177981 */ /* 0x001362000c1e1900 */
[----:B------:R-:W-:Y:S05]  /*0a90*/  BRA `(.L_x_6) ;  /* 0x0000000000087947 */ /* 0x000fea0003800000 */
.L_x_7:
[----:B------:R-:W-:Y:S02]  /*0aa0*/  ULDC UR4, c[0x0][0x580] ;  /* 0x0001600000047ab9 */ /* 0x000fe40000000800 */
[----:B------:R-:W-:-:S07]  /*0ab0*/  IMAD.U32 R23, RZ, RZ, UR4 ;  /* 0x00000004ff177e24 */ /* 0x000fce000f8e00ff */
.L_x_6:
[----:B------:R-:W-:Y:S02]  /*0ac0*/  ULDC.64 UR4, c[0x0][0x5a0] ;  /* 0x0001680000047ab9 */ /* 0x000fe40000000a00 */
[----:B------:R-:W-:-:S04]  /*0ad0*/  ISETP.NE.U32.AND P0, PT, RZ, UR4, PT ;  /* 0x00000004ff007c0c */ /* 0x000fc8000bf05070 */
[----:B------:R-:W-:-:S13]  /*0ae0*/  ISETP.NE.AND.EX P0, PT, RZ, UR5, PT, P0 ;  /* 0x00000005ff007c0c */ /* 0x000fda000bf05300 */
[----:B------:R-:W-:Y:S05]  /*0af0*/  @!P0 BRA `(.L_x_8) ;  /* 0x00000000001c8947 */ /* 0x000fea0003800000 */
[----:B01----:R-:W0:Y:S02]  /*0b00*/  LDC.64 R4, c[0x0][0x5a0] ;  /* 0x00016800ff047b82 */ /* 0x003e240000000a00 */
[----:B0-----:R-:W2:Y:S02]  /*0b10*/  LDG.E.64 R4, desc[UR50][R4.64] ;  /* 0x0000003204047981 */ /* 0x001ea4000c1e1b00 */
[----:B--2---:R-:W-:-:S04]  /*0b20*/  ISETP.NE.U32.AND P0, PT, R4, RZ, PT ;  /* 0x000000ff0400720c */ /* 0x004fc80003f05070 */
[----:B------:R-:W-:-:S13]  /*0b30*/  ISETP.NE.AND.EX P0, PT, R5, RZ, PT, P0 ;  /* 0x000000ff0500720c */ /* 0x000fda0003f05300 */
[----:B------:R-:W-:Y:S05]  /*0b40*/  @!P0 BRA `(.L_x_8) ;  /* 0x0000000000088947 */ /* 0x000fea0003800000 */
[----:B------:R0:W5:Y:S01]  /*0b50*/  LD.E R22, desc[UR50][R4.64] ;  /* 0x0000003204167980 */ /* 0x000162000c101900 */
[----:B------:R-:W-:Y:S05]  /*0b60*/  BRA `(.L_x_9) ;  /* 0x0000000000247947 */ /* 0x000fea0003800000 */
.L_x_8:
[----:B------:R-:W-:Y:S02]  /*0b70*/  ULDC.64 UR4, c[0x0][0x590] ;  /* 0x0001640000047ab9 */ /* 0x000fe40000000a00 */
[----:B------:R-:W-:-:S04]  /*0b80*/  ISETP.NE.U32.AND P0, PT, RZ, UR4, PT ;  /* 0x00000004ff007c0c */ /* 0x000fc8000bf05070 */
[----:B------:R-:W-:-:S13]  /*0b90*/  ISETP.NE.AND.EX P0, PT, RZ, UR5, PT, P0 ;  /* 0x00000005ff007c0c */ /* 0x000fda000bf05300 */
[----:B------:R-:W-:Y:S05]  /*0ba0*/  @!P0 BRA `(.L_x_10) ;  /* 0x00000000000c8947 */ /* 0x000fea0003800000 */
[----:B01----:R-:W0:Y:S02]  /*0bb0*/  LDC.64 R4, c[0x0][0x590] ;  /* 0x00016400ff047b82 */ /* 0x003e240000000a00 */
[----:B0-----:R1:W5:Y:S01]  /*0bc0*/  LDG.E R22, desc[UR50][R4.64] ;  /* 0x0000003204167981 */ /* 0x001362000c1e1900 */
[----:B------:R-:W-:Y:S05]  /*0bd0*/  BRA `(.L_x_9) ;  /* 0x0000000000087947 */ /* 0x000fea0003800000 */
.L_x_10:
[----:B------:R-:W-:Y:S02]  /*0be0*/  ULDC UR4, c[0x0][0x584] ;  /* 0x0001610000047ab9 */ /* 0x000fe40000000800 */
[----:B------:R-:W-:-:S07]  /*0bf0*/  IMAD.U32 R22, RZ, RZ, UR4 ;  /* 0x00000004ff167e24 */ /* 0x000fce000f8e00ff */
.L_x_9:
[----:B------:R-:W-:Y:S01]  /*0c00*/  ULDC UR4, c[0x0][0x65c] ;  /* 0x0001970000047ab9 */ /* 0x000fe20000000800 */
[----:B01----:R-:W0:Y:S01]  /*0c10*/  LDC.64 R4, c[0x0][0x650] ;  /* 0x00019400ff047b82 */ /* 0x003e220000000a00 */
[----:B------:R-:W-:Y:S01]  /*0c20*/  UISETP.NE.AND UP2, UPT, UR4, 0x1, UPT ;  /* 0x000000010400788c */ /* 0x000fe2000bf45270 */
[----:B------:R-:W-:Y:S01]  /*0c30*/  IMAD.MOV.U32 R18, RZ, RZ, -0x1 ;  /* 0xffffffffff127424 */ /* 0x000fe200078e00ff */
[----:B------:R-:W-:Y:S01]  /*0c40*/  UISETP.NE.AND UP0, UPT, UR19, 0x2, UPT ;  /* 0x000000021300788c */ /* 0x000fe2000bf05270 */
[----:B------:R-:W-:Y:S01]  /*0c50*/  IMAD.MOV.U32 R19, RZ, RZ, -0x1 ;  /* 0xffffffffff137424 */ /* 0x000fe200078e00ff */
[----:B------:R-:W-:-:S07]  /*0c60*/  UP2UR UR40, UPR, URZ, 0x4 ;  /* 0x000000043f287883 */ /* 0x000fce0008000000 */
[----:B------:R-:W-:Y:S01]  /*0c70*/  @UP2 ULDC UR12, c[0x0][0x10] ;  /* 0x00000400000c2ab9 */ /* 0x000fe20000000800 */
[----:B------:R-:W-:Y:S01]  /*0c80*/  @UP2 UMOV UR4, UR8 ;  /* 0x0000000800042c82 */ /* 0x000fe20008000000 */
[----:B------:R-:W-:Y:S01]  /*0c90*/  @UP2 UMOV UR5, URZ ;  /* 0x0000003f00052c82 */ /* 0x000fe20008000000 */
[----:B------:R-:W-:Y:S01]  /*0ca0*/  @!UP2 ULDC UR16, c[0x0][0xc] ;  /* 0x000003000010aab9 */ /* 0x000fe20000000800 */
[----:B------:R-:W-:Y:S01]  /*0cb0*/  @UP2 UIMAD.WIDE.U32 UR12, UR15, UR12, UR4 ;  /* 0x0000000c0f0c22a5 */ /* 0x000fe2000f8e0004 */
[----:B------:R-:W-:Y:S02]  /*0cc0*/  ULDC UR10, c[0x0][0xc] ;  /* 0x00000300000a7ab9 */ /* 0x000fe40000000800 */
[----:B------:R-:W-:Y:S01]  /*0cd0*/  @UP2 UMOV UR4, URZ ;  /* 0x0000003f00042c82 */ /* 0x000fe20008000000 */
[----:B------:R-:W-:Y:S01]  /*0ce0*/  UMOV UR5, URZ ;  /* 0x0000003f00057c82 */ /* 0x000fe20008000000 */
[----:B------:R-:W-:Y:S01]  /*0cf0*/  @UP2 UIADD3 UR18, UR13, UR4, URZ ;  /* 0x000000040d122290 */ /* 0x000fe2000fffe03f */
[----:B------:R-:W-:-:S02]  /*0d00*/  ULDC UR11, c[0x0][0x10] ;  /* 0x00000400000b7ab9 */ /* 0x000fc40000000800 */
[----:B------:R-:W-:Y:S01]  /*0d10*/  UMOV UR4, UR15 ;  /* 0x0000000f00047c82 */ /* 0x000fe20008000000 */
[----:B------:R-:W-:Y:S02]  /*0d20*/  UIMAD.WIDE.U32 UR10, UR10, UR11, URZ ;  /* 0x0000000b0a0a72a5 */ /* 0x000fe4000f8e003f */
[----:B------:R-:W-:Y:S01]  /*0d30*/  @!UP2 UIMAD.WIDE.U32 UR4, UR8, UR16, UR4 ;  /* 0x000000100804a2a5 */ /* 0x000fe2000f8e0004 */
[----:B------:R-:W-:Y:S02]  /*0d40*/  ULDC UR13, c[0x0][0x14] ;  /* 0x00000500000d7ab9 */ /* 0x000fe40000000800 */
[----:B------:R-:W-:Y:S02]  /*0d50*/  UIMAD.WIDE.U32 UR38, UR10, UR13, URZ ;  /* 0x0000000d0a2672a5 */ /* 0x000fe4000f8e003f */
[----:B------:R-:W-:Y:S02]  /*0d60*/  UIMAD UR41, UR11, UR13, URZ ;  /* 0x0000000d0b2972a4 */ /* 0x000fe4000f8e023f */
[----:B------:R-:W-:Y:S01]  /*0d70*/  @!UP2 UMOV UR12, UR4 ;  /* 0x00000004000cac82 */ /* 0x000fe20008000000 */
[----:B------:R-:W-:Y:S01]  /*0d80*/  @!UP2 UMOV UR18, UR5 ;  /* 0x000000050012ac82 */ /* 0x000fe20008000000 */
[----:B------:R-:W-:-:S02]  /*0d90*/  UIADD3 UR41, UR39, UR41, URZ ;  /* 0x0000002927297290 */ /* 0x000fc4000fffe03f */
[----:B------:R-:W-:-:S04]  /*0da0*/  UIADD3 UR4, UP1, UR12, UR38, URZ ;  /* 0x000000260c047290 */ /* 0x000fc8000ff3e03f */
[----:B------:R-:W-:Y:S02]  /*0db0*/  UIADD3.X UR5, UR18, UR41, URZ, UP1, !UPT ;  /* 0x0000002912057290 */ /* 0x000fe40008ffe43f */
[----:B------:R-:W-:Y:S02]  /*0dc0*/  USEL UR4, UR4, UR12, !UP0 ;  /* 0x0000000c04047287 */ /* 0x000fe4000c000000 */
[----:B------:R-:W-:-:S04]  /*0dd0*/  USEL UR5, UR5, UR18, !UP0 ;  /* 0x0000001205057287 */ /* 0x000fc8000c000000 */
[----:B0-----:R-:W-:Y:S01]  /*0de0*/  ISETP.LE.U32.AND P0, PT, R4, UR4, PT ;  /* 0x0000000404007c0c */ /* 0x001fe2000bf03070 */
[----:B------:R-:W-:Y:S01]  /*0df0*/  IMAD.U32 R16, RZ, RZ, UR4 ;  /* 0x00000004ff107e24 */ /* 0x000fe2000f8e00ff */
[----:B------:R-:W-:Y:S01]  /*0e00*/  PRMT R4, RZ, 0x7610, R4 ;  /* 0x00007610ff047816 */ /* 0x000fe20000000004 */
[----:B------:R-:W-:Y:S02]  /*0e10*/  IMAD.U32 R2, RZ, RZ, UR5 ;  /* 0x00000005ff027e24 */ /* 0x000fe4000f8e00ff */
[----:B------:R-:W-:-:S03]  /*0e20*/  IMAD.U32 R17, RZ, RZ, UR5 ;  /* 0x00000005ff117e24 */ /* 0x000fc6000f8e00ff */
[----:B------:R-:W-:Y:S01]  /*0e30*/  ISETP.GE.U32.AND.EX P0, PT, R2, R5, PT, P0 ;  /* 0x000000050200720c */ /* 0x000fe20003f06100 */
[----:B------:R-:W-:-:S12]  /*0e40*/  IMAD.MOV.U32 R2, RZ, RZ, -0x1 ;  /* 0xffffffffff027424 */ /* 0x000fd800078e00ff */
[----:B------:R-:W-:Y:S05]  /*0e50*/  @P0 BRA `(.L_x_11) ;  /* 0x0000000400500947 */ /* 0x000fea0003800000 */
[----:B------:R-:W-:Y:S01]  /*0e60*/  ULDC.64 UR18, c[0x0][0x628] ;  /* 0x00018a0000127ab9 */ /* 0x000fe20000000a00 */
[C---:B------:R-:W-:Y:S01]  /*0e70*/  R2UR UR20, R16.reuse ;  /* 0x00000000101472ca */ /* 0x040fe200000e0000 */
[----:B------:R-:W-:Y:S01]  /*0e80*/  ULDC UR16, c[0x0][0x630] ;  /* 0x00018c0000107ab9 */ /* 0x000fe20000000800 */
[----:B------:R-:W-:Y:S02]  /*0e90*/  ISETP.NE.U32.AND P0, PT, RZ, UR18, PT ;  /* 0x00000012ff007c0c */ /* 0x000fe4000bf05070 */
[----:B------:R-:W-:Y:S02]  /*0ea0*/  R2UR UR4, R16 ;  /* 0x00000000100472ca */ /* 0x000fe400000e0000 */
[----:B------:R-:W-:Y:S02]  /*0eb0*/  ISETP.NE.AND.EX P0, PT, RZ, UR19, PT, P0 ;  /* 0x00000013ff007c0c */ /* 0x000fe4000bf05300 */
[----:B------:R-:W-:-:S11]  /*0ec0*/  R2UR UR5, R17 ;  /* 0x00000000110572ca */ /* 0x000fd600000e0000 */
[----:B------:R-:W-:Y:S05]  /*0ed0*/  @!P0 BRA `(.L_x_12) ;  /* 0x0000000000308947 */ /* 0x000fea0003800000 */
[----:B------:R-:W-:Y:S01]  /*0ee0*/  R2UR UR4, R16 ;  /* 0x00000000100472ca */ /* 0x000fe200000e0000 */
[----:B------:R-:W-:Y:S01]  /*0ef0*/  ULDC UR12, c[0x0][0x634] ;  /* 0x00018d00000c7ab9 */ /* 0x000fe20000000800 */
[----:B------:R-:W-:-:S11]  /*0f00*/  R2UR UR15, R17 ;  /* 0x00000000110f72ca */ /* 0x000fd600000e0000 */
[----:B------:R-:W-:-:S04]  /*0f10*/  UIADD3 UR12, UP1, UR4, UR12, URZ ;  /* 0x0000000c040c7290 */ /* 0x000fc8000ff3e03f */
[----:B------:R-:W-:-:S04]  /*0f20*/  UIADD3.X UR15, URZ, UR15, URZ, UP1, !UPT ;  /* 0x0000000f3f0f7290 */ /* 0x000fc80008ffe43f */
[----:B------:R-:W-:-:S04]  /*0f30*/  UIMAD.WIDE.U32 UR4, UR15, UR18, URZ ;  /* 0x000000120f0472a5 */ /* 0x000fc8000f8e003f */
[----:B------:R-:W-:Y:S02]  /*0f40*/  UIMAD.WIDE.U32 UR10, UP1, UR12, UR19, UR4 ;  /* 0x000000130c0a72a5 */ /* 0x000fe4000f820004 */
[----:B------:R-:W-:Y:S02]  /*0f50*/  UIMAD.WIDE.U32 UR4, UR12, UR18, URZ ;  /* 0x000000120c0472a5 */ /* 0x000fe4000f8e003f */
[----:B------:R-:W-:Y:S02]  /*0f60*/  UIADD3.X UR13, URZ, URZ, URZ, UP1, !UPT ;  /* 0x0000003f3f0d7290 */ /* 0x000fe40008ffe43f */
[----:B------:R-:W-:Y:S01]  /*0f70*/  UIADD3 URZ, UP1, UR5, UR10, URZ ;  /* 0x0000000a053f7290 */ /* 0x000fe2000ff3e03f */
[----:B------:R-:W-:-:S03]  /*0f80*/  UMOV UR12, UR11 ;  /* 0x0000000b000c7c82 */ /* 0x000fc60008000000 */
[----:B------:R-:W-:-:S12]  /*0f90*/  UIMAD.WIDE.U32.X UR4, UR15, UR19, UR12, UP1 ;  /* 0x000000130f0472a5 */ /* 0x000fd800088e040c */
.L_x_12:
[----:B------:R-:W-:Y:S01]  /*0fa0*/  USHF.R.U64 UR4, UR4, UR16, UR5 ;  /* 0x0000001004047299 */ /* 0x000fe20008001205 */
[----:B------:R-:W-:Y:S01]  /*0fb0*/  R2UR UR11, R17 ;  /* 0x00000000110b72ca */ /* 0x000fe200000e0000 */
[----:B------:R-:W-:Y:S02]  /*0fc0*/  USHF.R.U32.HI UR5, URZ, UR16, UR5 ;  /* 0x000000103f057299 */ /* 0x000fe40008011605 */
[----:B------:R-:W-:Y:S01]  /*0fd0*/  UIADD3 UR12, UP1, URZ, -UR4, URZ ;  /* 0x800000043f0c7290 */ /* 0x000fe2000ff3e03f */
[----:B------:R-:W-:Y:S01]  /*0fe0*/  ULDC.64 UR18, c[0x0][0x620] ;  /* 0x0001880000127ab9 */ /* 0x000fe20000000a00 */
[----:B------:R-:W-:Y:S02]  /*0ff0*/  UISETP.NE.AND UP2, UPT, UR40, URZ, UPT ;  /* 0x0000003f2800728c */ /* 0x000fe4000bf45270 */
[----:B------:R-:W-:Y:S01]  /*1000*/  UIADD3.X UR5, URZ, ~UR5, URZ, UP1, !UPT ;  /* 0x800000053f057290 */ /* 0x000fe20008ffe43f */
[----:B------:R-:W-:Y:S01]  /*1010*/  UMOV UR10, UR20 ;  /* 0x00000014000a7c82 */ /* 0x000fe20008000000 */
[----:B------:R-:W-:-:S02]  /*1020*/  ULDC UR13, c[0x0][0x618] ;  /* 0x00018600000d7ab9 */ /* 0x000fc40000000800 */
[----:B------:R-:W-:Y:S02]  /*1030*/  UIMAD UR5, UR5, UR18, URZ ;  /* 0x00000012050572a4 */ /* 0x000fe4000f8e023f */
[----:B------:R-:W-:Y:S02]  /*1040*/  UIMAD.WIDE.U32 UR10, UR12, UR18, UR10 ;  /* 0x000000120c0a72a5 */ /* 0x000fe4000f8e000a */
[----:B------:R-:W-:Y:S02]  /*1050*/  UIMAD UR12, UR12, UR19, UR5 ;  /* 0x000000130c0c72a4 */ /* 0x000fe4000f8e0205 */
[----:B------:R-:W-:Y:S02]  /*1060*/  @UP2 UIMAD UR7, UR17, UR9, UR8 ;  /* 0x00000009110722a4 */ /* 0x000fe4000f8e0208 */
[----:B------:R-:W-:Y:S01]  /*1070*/  UIADD3 UR11, UR11, UR12, URZ ;  /* 0x0000000c0b0b7290 */ /* 0x000fe2000fffe03f */
[----:B------:R-:W-:Y:S01]  /*1080*/  ULDC.64 UR8, c[0x0][0x640] ;  /* 0x0001900000087ab9 */ /* 0x000fe20000000a00 */
[----:B------:R-:W-:-:S02]  /*1090*/  ULDC UR15, c[0x0][0x608] ;  /* 0x00018200000f7ab9 */ /* 0x000fc40000000800 */
[----:B------:R-:W-:Y:S01]  /*10a0*/  USHF.R.U64 UR20, UR10, UR13, UR11 ;  /* 0x0000000d0a147299 */ /* 0x000fe2000800120b */
[----:B------:R-:W-:Y:S01]  /*10b0*/  ISETP.NE.U32.AND P0, PT, RZ, UR8, PT ;  /* 0x00000008ff007c0c */ /* 0x000fe2000bf05070 */
[----:B------:R-:W-:Y:S01]  /*10c0*/  USHF.R.U32.HI UR11, URZ, UR13, UR11 ;  /* 0x0000000d3f0b7299 */ /* 0x000fe2000801160b */
[----:B------:R-:W-:Y:S02]  /*10d0*/  ULDC UR21, c[0x0][0x658] ;  /* 0x0001960000157ab9 */ /* 0x000fe40000000800 */
[----:B------:R-:W-:Y:S01]  /*10e0*/  ISETP.NE.AND.EX P0, PT, RZ, UR9, PT, P0 ;  /* 0x00000009ff007c0c */ /* 0x000fe2000bf05300 */
[----:B------:R-:W-:Y:S02]  /*10f0*/  USHF.R.U64 UR25, UR20, UR15, UR11 ;  /* 0x0000000f14197299 */ /* 0x000fe4000800120b */
[----:B------:R-:W-:Y:S01]  /*1100*/  USHF.R.U32.HI UR11, URZ, UR15, UR11 ;  /* 0x0000000f3f0b7299 */ /* 0x000fe2000801160b */
[----:B------:R-:W-:Y:S01]  /*1110*/  UMOV UR10, 0xffffffff ;  /* 0xffffffff000a7882 */ /* 0x000fe20000000000 */
[----:B------:R-:W-:Y:S01]  /*1120*/  ULDC UR5, c[0x0][0x600] ;  /* 0x0001800000057ab9 */ /* 0x000fe20000000800 */
[----:B------:R-:W-:-:S02]  /*1130*/  USHF.L.U32 UR10, UR10, UR21, URZ ;  /* 0x000000150a0a7299 */ /* 0x000fc4000800063f */
[----:B------:R-:W-:Y:S02]  /*1140*/  USHF.R.U64 UR26, UR25, UR21, UR11 ;  /* 0x00000015191a7299 */ /* 0x000fe4000800120b */
[----:B------:R-:W-:Y:S02]  /*1150*/  ULOP3.LUT UR15, URZ, UR10, URZ, 0x33, !UPT ;  /* 0x0000000a3f0f7292 */ /* 0x000fe4000f8e333f */
[----:B------:R-:W-:Y:S02]  /*1160*/  UIADD3 UR19, UR5, -0x1, URZ ;  /* 0xffffffff05137890 */ /* 0x000fe4000fffe03f */
[----:B------:R-:W-:Y:S01]  /*1170*/  USHF.R.U32.HI UR11, URZ, UR21, UR11 ;  /* 0x000000153f0b7299 */ /* 0x000fe2000801160b */
[----:B------:R-:W-:Y:S01]  /*1180*/  ULDC UR22, c[0x0][0x648] ;  /* 0x0001920000167ab9 */ /* 0x000fe20000000800 */
[----:B------:R-:W-:Y:S01]  /*1190*/  ULDC UR23, c[0x0][0x638] ;  /* 0x00018e0000177ab9 */ /* 0x000fe20000000800 */
[----:B------:R-:W-:Y:S01]  /*11a0*/  UMOV UR24, 0x1 ;  /* 0x0000000100187882 */ /* 0x000fe20000000000 */
[----:B------:R-:W-:Y:S01]  /*11b0*/  UMOV UR10, UR26 ;  /* 0x0000001a000a7c82 */ /* 0x000fe20008000000 */
[----:B------:R-:W-:Y:S07]  /*11c0*/  @!P0 BRA `(.L_x_13) ;  /* 0x0000000000308947 */ /* 0x000fee0003800000 */
[----:B------:R-:W-:Y:S02]  /*11d0*/  ULDC UR16, c[0x0][0x64c] ;  /* 0x0001930000107ab9 */ /* 0x000fe40000000800 */
        /* <DEDUP_REMOVED lines=8> */
[----:B------:R-:W-:-:S07]  /*1260*/  UIMAD.WIDE.U32.X UR8, UR18, UR9, UR16, UP1 ;  /* 0x00000009120872a5 */ /* 0x000fce00088e0410 */
[----:B------:R-:W-:Y:S01]  /*1270*/  UMOV UR10, UR8 ;  /* 0x00000008000a7c82 */ /* 0x000fe20008000000 */
[----:B------:R-:W-:-:S05]  /*1280*/  UMOV UR11, UR9 ;  /* 0x00000009000b7c82 */ /* 0x000fca0008000000 */
.L_x_13:
[----:B------:R-:W-:Y:S01]  /*1290*/  USHF.R.U64 UR9, UR10, UR22, UR11 ;  /* 0x000000160a097299 */ /* 0x000fe2000800120b */
[----:B------:R-:W-:Y:S01]  /*12a0*/  IMAD.MOV.U32 R4, RZ, RZ, 0x1 ;  /* 0x00000001ff047424 */ /* 0x000fe200078e00ff */
[----:B------:R-:W-:Y:S01]  /*12b0*/  USHF.L.U32 UR8, UR24, UR21, URZ ;  /* 0x0000001518087299 */ /* 0x000fe2000800063f */
[----:B------:R-:W-:Y:S01]  /*12c0*/  IMAD.U32 R19, RZ, RZ, UR4 ;  /* 0x00000004ff137e24 */ /* 0x000fe2000f8e00ff */
[----:B------:R-:W-:Y:S02]  /*12d0*/  ULOP3.LUT UR15, UR25, UR15, URZ, 0xc0, !UPT ;  /* 0x0000000f190f7292 */ /* 0x000fe4000f8ec03f */
[----:B------:R-:W-:Y:S02]  /*12e0*/  UIADD3 UR10, -UR9, URZ, URZ ;  /* 0x0000003f090a7290 */ /* 0x000fe4000fffe13f */
[----:B------:R-:W-:Y:S02]  /*12f0*/  UIMAD UR15, UR8, UR9, UR15 ;  /* 0x00000009080f72a4 */ /* 0x000fe4000f8e020f */
[----:B------:R-:W-:-:S02]  /*1300*/  ULOP3.LUT UR19, UR20, UR19, URZ, 0xc0, !UPT ;  /* 0x0000001314137292 */ /* 0x000fc4000f8ec03f */
[----:B------:R-:W-:Y:S01]  /*1310*/  UIMAD UR8, UR10, UR23, UR26 ;  /* 0x000000170a0872a4 */ /* 0x000fe2000f8e021a */
[----:B------:R-:W-:Y:S01]  /*1320*/  ULDC UR9, c[0x0][0x610] ;  /* 0x0001840000097ab9 */ /* 0x000fe20000000800 */
[----:B------:R-:W-:Y:S02]  /*1330*/  UISETP.NE.AND UP1, UPT, UR40, URZ, UPT ;  /* 0x0000003f2800728c */ /* 0x000fe4000bf25270 */
[----:B------:R-:W-:Y:S02]  /*1340*/  UIMAD UR7, UR15, UR9, UR7 ;  /* 0x000000090f0772a4 */ /* 0x000fe4000f8e0207 */
[----:B------:R-:W-:-:S04]  /*1350*/  UIMAD UR8, UR8, UR5, UR19 ;  /* 0x00000005080872a4 */ /* 0x000fc8000f8e0213 */
[----:B------:R-:W-:Y:S02]  /*1360*/  USEL UR5, UR8, UR7, !UP1 ;  /* 0x0000000708057287 */ /* 0x000fe4000c800000 */
[----:B------:R-:W-:-:S04]  /*1370*/  USEL UR7, UR7, UR8, !UP1 ;  /* 0x0000000807077287 */ /* 0x000fc8000c800000 */
[----:B------:R-:W-:Y:S02]  /*1380*/  IMAD.U32 R2, RZ, RZ, UR5 ;  /* 0x00000005ff027e24 */ /* 0x000fe4000f8e00ff */
[----:B------:R-:W-:-:S07]  /*1390*/  IMAD.U32 R18, RZ, RZ, UR7 ;  /* 0x00000007ff127e24 */ /* 0x000fce000f8e00ff */
.L_x_11:
[----:B------:R-:W-:Y:S05]  /*13a0*/  @!P1 BRA `(.L_x_14) ;  /* 0x00000000000c9947 */ /* 0x000fea0003800000 */
[----:B------:R-:W-:Y:S01]  /*13b0*/  UCGABAR_WAIT ;  /* 0x0000000000007dc7 */ /* 0x000fe20008000000 */
[----:B------:R-:W-:Y:S01]  /*13c0*/  CCTL.IVALL ;  /* 0x00000000ff00798f */ /* 0x000fe20002000000 */
[----:B------:R-:W-:Y:S05]  /*13d0*/  BRA `(.L_x_15) ;  /* 0x0000000000047947 */ /* 0x000fea0003800000 */
.L_x_14:
[----:B------:R-:W-:Y:S06]  /*13e0*/  BAR.SYNC.DEFER_BLOCKING 0x0 ;  /* 0x0000000000007b1d */ /* 0x000fec0000010000 */
.L_x_15:
[----:B------:R-:W-:Y:S02]  /*13f0*/  ULDC UR4, c[0x0][0x28c] ;  /* 0x0000a30000047ab9 */ /* 0x000fe40000000800 */
[----:B------:R-:W-:-:S04]  /*1400*/  UIADD3 UR4, UR4, 0x7f, URZ ;  /* 0x0000007f04047890 */ /* 0x000fc8000fffe03f */
[----:B------:R-:W-:-:S04]  /*1410*/  USHF.R.S32.HI UR5, URZ, 0x1f, UR4 ;  /* 0x0000001f3f057899 */ /* 0x000fc80008011404 */
[----:B------:R-:W-:-:S04]  /*1420*/  ULEA.HI UR5, UR5, UR4, URZ, 0x7 ;  /* 0x0000000405057291 */ /* 0x000fc8000f8f383f */
[----:B------:R-:W-:Y:S01]  /*1430*/  USHF.R.S32.HI UR37, URZ, 0x7, UR5 ;  /* 0x000000073f257899 */ /* 0x000fe20008011405 */
[----:B------:R-:W-:Y:S11]  /*1440*/  @!P2 BRA `(.L_x_16) ;  /* 0x0000009400d8a947 */ /* 0x000ff60003800000 */
[----:B------:R-:W-:-:S06]  /*1450*/  UISETP.GT.U32.AND UP1, UPT, UR14, 0x1, UPT ;  /* 0x000000010e00788c */ /* 0x000fcc000bf24070 */
[----:B------:R-:W-:-:S13]  /*1460*/  PLOP3.LUT P0, PT, PT, PT, UP1, 0x80, 0x0 ;  /* 0x000000000000781c */ /* 0x000fda0003f0f018 */
[----:B------:R-:W-:Y:S05]  /*1470*/  @P0 EXIT ;  /* 0x000000000000094d */ /* 0x000fea0003800000 */
.L_x_17:
[----:B------:R-:W-:-:S08]  /*1480*/  NOP ;  /* 0x0000000000007918 */ /* 0x000fd00000000000 */
[----:B------:R-:W0:Y:S02]  /*1490*/  USETMAXREG.TRY_ALLOC.CTAPOOL UP1, 0xe8 ;  /* 0x000000e8000079c8 */ /* 0x000e240008020600 */
[----:B0-----:R-:W-:-:S13]  /*14a0*/  PLOP3.LUT P0, PT, PT, PT, UP1, 0x80, 0x0 ;  /* 0x000000000000781c */ /* 0x001fda0003f0f018 */
[----:B------:R-:W-:Y:S05]  /*14b0*/  @!P0 BRA `(.L_x_17) ;  /* 0xfffffffc00f08947 */ /* 0x000fea000383ffff */
[----:B------:R-:W-:-:S13]  /*14c0*/  LOP3.LUT P0, RZ, R4, 0xff, RZ, 0xc0, !PT ;  /* 0x000000ff04ff7812 */ /* 0x000fda000780c0ff */
[----:B------:R-:W-:Y:S05]  /*14d0*/  @!P0 EXIT ;  /* 0x000000000000894d */ /* 0x000fea0003800000 */
[----:B------:R-:W0:Y:S01]  /*14e0*/  S2UR UR5, SR_CgaCtaId ;  /* 0x00000000000579c3 */ /* 0x000e220000008800 */
[----:B------:R-:W-:Y:S01]  /*14f0*/  VIADD R7, R7, 0xffffffff ;  /* 0xffffffff07077836 */ /* 0x000fe20000000000 */
[CC--:B------:R-:W-:Y:S01]  /*1500*/  LEA.HI R0, R6.reuse, R3.reuse, RZ, 0x2 ;  /* 0x0000000306007211 */ /* 0x0c0fe200078f10ff */
[----:B------:R-:W-:Y:S01]  /*1510*/  UMOV UR43, 0x400 ;  /* 0x00000400002b7882 */ /* 0x000fe20000000000 */
[----:B------:R-:W-:Y:S01]  /*1520*/  LEA.HI R6, R6, R3, RZ, 0x5 ;  /* 0x0000000306067211 */ /* 0x000fe200078f28ff */
[----:B------:R-:W-:Y:S01]  /*1530*/  USHF.R.U32.HI UR4, URZ, 0x1, UR37 ;  /* 0x000000013f047899 */ /* 0x000fe20008011625 */
[----:B------:R-:W-:Y:S01]  /*1540*/  R2UR UR45, R7 ;  /* 0x00000000072d72ca */ /* 0x000fe200000e0000 */
[----:B------:R-:W-:Y:S01]  /*1550*/  ULOP3.LUT UR44, UR37, 0x1, URZ, 0xc0, !UPT ;  /* 0x00000001252c7892 */ /* 0x000fe2000f8ec03f */
[--C-:B------:R-:W-:Y:S01]  /*1560*/  SHF.R.S32.HI R154, RZ, 0x2, R0.reuse ;  /* 0x00000002ff9a7819 */ /* 0x100fe20000011400 */
[----:B------:R-:W-:Y:S01]  /*1570*/  UISETP.LT.AND UP1, UPT, UR37, 0x1, UPT ;  /* 0x000000012500788c */ /* 0x000fe2000bf21270 */
[----:B------:R-:W-:Y:S01]  /*1580*/  SHF.R.S32.HI R5, RZ, 0x1f, R0 ;  /* 0x0000001fff057819 */ /* 0x000fe20000011400 */
[----:B------:R-:W-:Y:S01]  /*1590*/  ULOP3.LUT UR4, UR4, 0x1, URZ, 0xc0, !UPT ;  /* 0x0000000104047892 */ /* 0x000fe2000f8ec03f */
[----:B------:R-:W-:Y:S01]  /*15a0*/  LOP3.LUT R156, R0, 0xfffffffc, RZ, 0xc0, !PT ;  /* 0xfffffffc009c7812 */ /* 0x000fe200078ec0ff */
[----:B------:R-:W-:Y:S01]  /*15b0*/  ULDC UR6, c[0x0][0x284] ;  /* 0x0000a10000067ab9 */ /* 0x000fe20000000800 */
[----:B------:R-:W-:Y:S01]  /*15c0*/  LEA.HI R5, R5, R154, RZ, 0x3 ;  /* 0x0000009a05057211 */ /* 0x000fe200078f18ff */
[----:B------:R-:W-:Y:S01]  /*15d0*/  USEL UR44, UR44, URZ, !UP0 ;  /* 0x0000003f2c2c7287 */ /* 0x000fe2000c000000 */
[----:B------:R-:W-:Y:S01]  /*15e0*/  ISETP.NE.AND P0, PT, R7, RZ, PT ;  /* 0x000000ff0700720c */ /* 0x000fe20003f05270 */
[----:B------:R-:W-:Y:S01]  /*15f0*/  USEL UR47, UR37, 0x1, UP1 ;  /* 0x00000001252f7887 */ /* 0x000fe20008800000 */
[----:B------:R-:W-:Y:S01]  /*1600*/  LOP3.LUT R5, R5, 0xfffffff8, RZ, 0xc0, !PT ;  /* 0xfffffff805057812 */ /* 0x000fe200078ec0ff */
[----:B------:R-:W-:Y:S01]  /*1610*/  USHF.L.U32 UR45, UR45, 0x3, URZ ;  /* 0x000000032d2d7899 */ /* 0x000fe2000800063f */
[----:B------:R-:W-:Y:S01]  /*1620*/  IMAD.IADD R156, R3, 0x1, -R156 ;  /* 0x00000001039c7824 */ /* 0x000fe200078e0a9c */
[----:B------:R-:W-:Y:S01]  /*1630*/  UISETP.EQ.U32.AND UP0, UPT, UR4, 0x1, !UP0 ;  /* 0x000000010400788c */ /* 0x000fe2000c702070 */
[----:B------:R-:W-:Y:S01]  /*1640*/  SEL R170, RZ, 0x1, P0 ;  /* 0x00000001ffaa7807 */ /* 0x000fe20000000000 */
[----:B------:R-:W-:Y:S01]  /*1650*/  IMAD.IADD R154, R154, 0x1, -R5 ;  /* 0x000000019a9a7824 */ /* 0x000fe200078e0a05 */
[----:B0-----:R-:W-:Y:S01]  /*1660*/  ULEA UR43, UR5, UR43, 0x18 ;  /* 0x0000002b052b7291 */ /* 0x001fe2000f8ec03f */
[----:B------:R-:W-:Y:S01]  /*1670*/  SHF.R.S32.HI R5, RZ, 0x5, R6 ;  /* 0x00000005ff057819 */ /* 0x000fe20000011406 */
[----:B------:R-:W-:Y:S01]  /*1680*/  IMAD.U32 R158, RZ, RZ, UR45 ;  /* 0x0000002dff9e7e24 */ /* 0x000fe2000f8e00ff */
[----:B------:R-:W-:Y:S01]  /*1690*/  ULOP3.LUT UR36, UR42, 0x1, URZ, 0xfc, !UPT ;  /* 0x000000012a247892 */ /* 0x000fe2000f8efc3f */
[--C-:B------:R-:W-:Y:S01]  /*16a0*/  SHF.R.S32.HI R155, RZ, 0x1f, R154.reuse ;  /* 0x0000001fff9b7819 */ /* 0x100fe2000001149a */
[----:B------:R-:W-:Y:S01]  /*16b0*/  UIADD3 UR46, UR43, 0x30, URZ ;  /* 0x000000302b2e7890 */ /* 0x000fe2000fffe03f */
[C-C-:B------:R-:W-:Y:S01]  /*16c0*/  IMAD R161, R5.reuse, -0x10, -R154.reuse ;  /* 0xfffffff005a17824 */ /* 0x140fe200078e0a9a */
[C---:B------:R-:W-:Y:S01]  /*16d0*/  LOP3.LUT R160, R158.reuse, 0x8, RZ, 0xc0, !PT ;  /* 0x000000089ea07812 */ /* 0x040fe200078ec0ff */
[----:B------:R-:W-:Y:S01]  /*16e0*/  UIADD3 UR47, -UR47, UR37, URZ ;  /* 0x000000252f2f7290 */ /* 0x000fe2000fffe13f */
[----:B------:R-:W-:Y:S01]  /*16f0*/  IMAD.WIDE R154, R5, 0x10, R154 ;  /* 0x00000010059a7825 */ /* 0x000fe200078e029a */
[----:B------:R-:W-:Y:S01]  /*1700*/  LOP3.LUT R158, R158, 0x8, RZ, 0xc, !PT ;  /* 0x000000089e9e7812 */ /* 0x000fe200078e0cff */
[----:B------:R-:W-:Y:S01]  /*1710*/  USEL UR48, URZ, 0x1, !UP0 ;  /* 0x000000013f307887 */ /* 0x000fe2000c000000 */
[----:B------:R-:W-:Y:S01]  /*1720*/  LOP3.LUT R160, R160, 0x18, RZ, 0x3c, !PT ;  /* 0x00000018a0a07812 */ /* 0x000fe200078e3cff */
[----:B------:R-:W-:-:S02]  /*1730*/  IMAD.U32 R157, RZ, RZ, UR46 ;  /* 0x0000002eff9d7e24 */ /* 0x000fc4000f8e00ff */
[----:B------:R-:W-:Y:S02]  /*1740*/  VIADD R161, R161, UR6 ;  /* 0x00000006a1a17c36 */ /* 0x000fe40008000000 */
[----:B------:R-:W-:-:S07]  /*1750*/  VIADD R159, R157, UR45 ;  /* 0x0000002d9d9f7c36 */ /* 0x000fce0008000000 */
.L_x_293:
[----:B------:R-:W-:Y:S01]  /*1760*/  SHF.L.U32 R0, R170, 0x1f, RZ ;  /* 0x0000001faa007819 */ /* 0x000fe200000006ff */
[----:B------:R-:W-:Y:S02]  /*1770*/  ULDC UR4, c[0x0][0x28c] ;  /* 0x0000a30000047ab9 */ /* 0x000fe40000000800 */
[----:B------:R-:W-:Y:S01]  /*1780*/  ISETP.LT.AND P1, PT, RZ, UR4, PT ;  /* 0x00000004ff007c0c */ /* 0x000fe2000bf21270 */
[----:B------:R-:W0:Y:S02]  /*1790*/  SYNCS.PHASECHK.TRANS64.TRYWAIT P0, [R157+UR45], R0 ;  /* 0x000000009d0075a7 */ /* 0x000e24000800016d */
[----:B01234-:R-:W-:Y:S10]  /*17a0*/  @!P0 BRA `(.L_x_18) ;  /* 0x000000a4004c8947 */ /* 0x01fff40003800000 */
.L_x_313:
[----:B------:R-:W-:Y:S05]  /*17b0*/  @P1 BRA `(.L_x_19) ;  /* 0x0000000000401947 */ /* 0x000fea0003800000 */
[----:B0-----:R-:W-:Y:S01]  /*17c0*/  MOV R0, 0x0 ;  /* 0x0000000000007802 */ /* 0x001fe20000000f00 */
[----:B------:R-:W-:Y:S01]  /*17d0*/  ULDC.64 UR4, c[0x4][0x68] ;  /* 0x01001a0000047ab9 */ /* 0x000fe20000000a00 */
[----:B------:R-:W-:Y:S01]  /*17e0*/  ULDC.64 UR6, c[0x4][0x8] ;  /* 0x0100020000067ab9 */ /* 0x000fe20000000a00 */
[----:B------:R-:W-:Y:S01]  /*17f0*/  IMAD.U32 R4, RZ, RZ, UR4 ;  /* 0x00000004ff047e24 */ /* 0x000fe2000f8e00ff */
[----:B------:R0:W1:Y:S01]  /*1800*/  LDC.64 R14, c[0x4][R0] ;  /* 0x01000000000e7b82 */ /* 0x0000620000000a00 */
[----:B------:R-:W-:Y:S01]  /*1810*/  IMAD.U32 R5, RZ, RZ, UR5 ;  /* 0x00000005ff057e24 */ /* 0x000fe2000f8e00ff */
[----:B------:R-:W-:Y:S01]  /*1820*/  ULDC.64 UR4, c[0x4][0x70] ;  /* 0x01001c0000047ab9 */ /* 0x000fe20000000a00 */
[----:B------:R-:W-:Y:S02]  /*1830*/  IMAD.U32 R10, RZ, RZ, UR6 ;  /* 0x00000006ff0a7e24 */ /* 0x000fe4000f8e00ff */
[----:B------:R-:W-:Y:S02]  /*1840*/  IMAD.U32 R6, RZ, RZ, UR4 ;  /* 0x00000004ff067e24 */ /* 0x000fe4000f8e00ff */
[----:B------:R-:W-:-:S02]  /*1850*/  IMAD.U32 R7, RZ, RZ, UR5 ;  /* 0x00000005ff077e24 */ /* 0x000fc4000f8e00ff */
[----:B------:R-:W-:Y:S02]  /*1860*/  IMAD.U32 R11, RZ, RZ, UR7 ;  /* 0x00000007ff0b7e24 */ /* 0x000fe4000f8e00ff */
[----:B------:R-:W-:Y:S02]  /*1870*/  IMAD.MOV.U32 R8, RZ, RZ, 0x1e1 ;  /* 0x000001e1ff087424 */ /* 0x000fe400078e00ff */
[----:B------:R-:W-:Y:S02]  /*1880*/  IMAD.MOV.U32 R12, RZ, RZ, 0x1 ;  /* 0x00000001ff0c7424 */ /* 0x000fe400078e00ff */
[----:B0-----:R-:W-:-:S07]  /*1890*/  IMAD.MOV.U32 R13, RZ, RZ, RZ ;  /* 0x000000ffff0d7224 */ /* 0x001fce00078e00ff */
[----:B------:R-:W-:-:S07]  /*18a0*/  LEPC R20, `(.L_x_19) ;  /* 0x000000001014794e */ /* 0x000fce0000000000 */
[----:B-1---5:R-:W-:Y:S05]  /*18b0*/  CALL.ABS.NOINC R14 ;  /* 0x000000000e007343 */ /* 0x022fea0003c00000 */
.L_x_19:
[----:B0-----:R-:W-:-:S05]  /*18c0*/  IMAD.U32 R0, RZ, RZ, UR36 ;  /* 0x00000024ff007e24 */ /* 0x001fca000f8e00ff */
[----:B------:R-:W-:-:S13]  /*18d0*/  ISETP.NE.AND P0, PT, R0, 0x3, PT ;  /* 0x000000030000780c */ /* 0x000fda0003f05270 */
[----:B------:R-:W-:Y:S05]  /*18e0*/  @!P0 BRA `(.L_x_20) ;  /* 0x0000000000048947 */ /* 0x000fea0003800000 */
[----:B------:R-:W-:Y:S01]  /*18f0*/  BPT.TRAP 0x1 ;  /* 0x000000040000795c */ /* 0x000fe20000300000 */
.L_x_20:
[----:B------:R-:W-:Y:S02]  /*1900*/  IMAD.U32 R3, RZ, RZ, UR44 ;  /* 0x0000002cff037e24 */ /* 0x000fe4000f8e00ff */
[----:B------:R-:W-:-:S03]  /*1910*/  IMAD.U32 R0, RZ, RZ, UR48 ;  /* 0x00000030ff007e24 */ /* 0x000fc6000f8e00ff */
[----:B------:R-:W-:Y:S02]  /*1920*/  LEA R3, R3, UR43, 0x3 ;  /* 0x0000002b03037c11 */ /* 0x000fe4000f8e18ff */
[----:B------:R-:W-:-:S04]  /*1930*/  SHF.L.U32 R0, R0, 0x1f, RZ ;  /* 0x0000001f00007819 */ /* 0x000fc800000006ff */
[----:B------:R0:W1:Y:S01]  /*1940*/  SYNCS.PHASECHK.TRANS64.TRYWAIT P1, [R3+URZ], R0 ;  /* 0x00000000030075a7 */ /* 0x000062000802017f */
[----:B------:R-:W-:Y:S05]  /*1950*/  @!P0 BRA `(.L_x_21) ;  /* 0x0000000000048947 */ /* 0x000fea0003800000 */
[----:B------:R-:W-:Y:S01]  /*1960*/  BPT.TRAP 0x1 ;  /* 0x000000040000795c */ /* 0x000fe20000300000 */
.L_x_21:
[----:B------:R-:W-:-:S05]  /*1970*/  IMAD.U32 R4, RZ, RZ, UR47 ;  /* 0x0000002fff047e24 */ /* 0x000fca000f8e00ff */
[----:B------:R-:W-:Y:S01]  /*1980*/  ISETP.GE.AND P2, PT, R4, 0x1, PT ;  /* 0x000000010400780c */ /* 0x000fe20003f46270 */
[----:B-1----:R-:W-:-:S12]  /*1990*/  @P1 BRA `(.L_x_22) ;  /* 0x0000000000081947 */ /* 0x002fd80003800000 */
[----:B------:R-:W1:Y:S02]  /*19a0*/  SYNCS.PHASECHK.TRANS64.TRYWAIT P1, [R3+URZ], R0 ;  /* 0x00000000030075a7 */ /* 0x000e64000802017f */
[----:B-1----:R-:W-:Y:S05]  /*19b0*/  @!P1 BRA `(.L_x_23) ;  /* 0x000000a000dc9947 */ /* 0x002fea0003800000 */
.L_x_22:
[----:B------:R-:W-:Y:S05]  /*19c0*/  WARPSYNC.ALL ;  /* 0x0000000000007948 */ /* 0x000fea0003800000 */
[----:B------:R-:W-:Y:S01]  /*19d0*/  UIADD3 UR4, UR43, 0x100, URZ ;  /* 0x000001002b047890 */ /* 0x000fe2000fffe03f */
[----:B------:R-:W-:Y:S01]  /*19e0*/  WARPGROUP.ARRIVE ;  /* 0x00000000000079c5 */ /* 0x000fe20000000000 */
[----:B------:R-:W-:Y:S02]  /*19f0*/  UIADD3 UR5, UR43, 0x8100, URZ ;  /* 0x000081002b057890 */ /* 0x000fe4000fffe03f */
[----:B------:R-:W-:Y:S02]  /*1a00*/  USHF.R.U32.HI UR4, URZ, 0x4, UR4 ;  /* 0x000000043f047899 */ /* 0x000fe40008011604 */
[----:B------:R-:W-:-:S02]  /*1a10*/  USHF.R.U32.HI UR5, URZ, 0x4, UR5 ;  /* 0x000000043f057899 */ /* 0x000fc40008011605 */
[----:B------:R-:W-:Y:S02]  /*1a20*/  ULOP3.LUT UR4, UR4, 0x3fff, URZ, 0xc0, !UPT ;  /* 0x00003fff04047892 */ /* 0x000fe4000f8ec03f */
[----:B------:R-:W-:Y:S02]  /*1a30*/  ULOP3.LUT UR5, UR5, 0x3fff, URZ, 0xc0, !UPT ;  /* 0x00003fff05057892 */ /* 0x000fe4000f8ec03f */
[----:B------:R-:W-:Y:S02]  /*1a40*/  ULOP3.LUT UR4, UR4, 0x10000, URZ, 0xfc, !UPT ;  /* 0x0001000004047892 */ /* 0x000fe4000f8efc3f */
[----:B------:R-:W-:Y:S02]  /*1a50*/  ULOP3.LUT UR5, UR5, 0x10000, URZ, 0xfc, !UPT ;  /* 0x0001000005057892 */ /* 0x000fe4000f8efc3f */
[----:B------:R-:W-:Y:S02]  /*1a60*/  ULEA UR7, UR44, UR4, 0xa ;  /* 0x000000042c077291 */ /* 0x000fe4000f8e503f */
[----:B------:R-:W-:Y:S01]  /*1a70*/  ULEA UR6, UR44, UR5, 0xc ;  /* 0x000000052c067291 */ /* 0x000fe2000f8e603f */
[----:B------:R-:W-:Y:S01]  /*1a80*/  UMOV UR9, 0x40000040 ;  /* 0x4000004000097882 */ /* 0x000fe20000000000 */
[----:B------:R-:W-:-:S03]  /*1a90*/  UMOV UR11, 0x40000040 ;  /* 0x40000040000b7882 */ /* 0x000fc60000000000 */
[----:B------:R-:W-:Y:S02]  /*1aa0*/  UMOV UR8, UR7 ;  /* 0x0000000700087c82 */ /* 0x000fe40008000000 */
[----:B------:R-:W-:Y:S02]  /*1ab0*/  UMOV UR10, UR6 ;  /* 0x00000006000a7c82 */ /* 0x000fe40008000000 */
[----:B------:R-:W-:Y:S01]  /*1ac0*/  HGMMA.64x256x16.F32.BF16 R24, gdesc[UR8], RZ, !UPT, gsb0 ;  /* 0x03e00000081879f0 */ /* 0x000fe2000c0018ff */
[----:B------:R-:W-:Y:S02]  /*1ad0*/  UIADD3 UR8, UR7, 0x2, URZ ;  /* 0x0000000207087890 */ /* 0x000fe4000fffe03f */
[----:B------:R-:W-:Y:S01]  /*1ae0*/  UIADD3 UR10, UR6, 0x2, URZ ;  /* 0x00000002060a7890 */ /* 0x000fe2000fffe03f */
[----:B------:R-:W-:Y:S01]  /*1af0*/  UMOV UR9, 0x40000040 ;  /* 0x4000004000097882 */ /* 0x000fe20000000000 */
[----:B------:R-:W-:Y:S01]  /*1b00*/  UMOV UR11, 0x40000040 ;  /* 0x40000040000b7882 */ /* 0x000fe20000000000 */
[----:B------:R-:W-:-:S02]  /*1b10*/  WARPGROUP.DEPBAR.LE gsb0, 0x0 ;  /* 0x00008000000079c5 */ /* 0x000fc40000010000 */
[----:B------:R-:W-:-:S15]  /*1b20*/  WARPGROUP.ARRIVE ;  /* 0x00000000000079c5 */ /* 0x000fde0000000000 */
[----:B------:R-:W-:-:S05]  /*1b30*/  NOP ;  /* 0x0000000000007918 */ /* 0x000fca0000000000 */
[----:B------:R-:W-:Y:S01]  /*1b40*/  HGMMA.64x256x16.F32.BF16 R24, gdesc[UR8], R24, gsb0 ;  /* 0x03e00000081879f0 */ /* 0x000fe20008001818 */
[----:B------:R-:W-:Y:S02]  /*1b50*/  UIADD3 UR8, UR7, 0x4, URZ ;  /* 0x0000000407087890 */ /* 0x000fe4000fffe03f */
[----:B------:R-:W-:Y:S01]  /*1b60*/  UIADD3 UR10, UR6, 0x4, URZ ;  /* 0x00000004060a7890 */ /* 0x000fe2000fffe03f */
[----:B------:R-:W-:Y:S01]  /*1b70*/  UMOV UR9, 0x40000040 ;  /* 0x4000004000097882 */ /* 0x000fe20000000000 */
[----:B------:R-:W-:Y:S01]  /*1b80*/  UMOV UR11, 0x40000040 ;  /* 0x40000040000b7882 */ /* 0x000fe20000000000 */
[----:B------:R-:W-:Y:S02]  /*1b90*/  WARPGROUP.DEPBAR.LE gsb0, 0x0 ;  /* 0x00008000000079c5 */ /* 0x000fe40000010000 */
        /* <DEDUP_REMOVED lines=42> */
[----:B------:R-:W-:Y:S03]  /*1e40*/  HGMMA.64x256x16.F32.BF16 R24, gdesc[UR8], R24, gsb0 ;  /* 0x03e00000081879f0 */ /* 0x000fe60008001818 */
[----:B------:R-:W-:Y:S02]  /*1e50*/  WARPGROUP.DEPBAR.LE gsb0, 0x0 ;  /* 0x00008000000079c5 */ /* 0x000fe40000010000 */
[----:B------:R-:W-:Y:S05]  /*1e60*/  @!P2 BRA `(.L_x_24) ;  /* 0x0000000400a4a947 */ /* 0x000fea0003800000 */
[----:B------:R-:W-:Y:S01]  /*1e70*/  UIADD3 UR6, UR44, 0x1, URZ ;  /* 0x000000012c067890 */ /* 0x000fe2000fffe03f */
[----:B01----:R-:W-:Y:S02]  /*1e80*/  IMAD.U32 R0, RZ, RZ, UR47 ;  /* 0x0000002fff007e24 */ /* 0x003fe4000f8e00ff */
[----:B------:R-:W-:Y:S01]  /*1e90*/  IMAD.U32 R3, RZ, RZ, UR44 ;  /* 0x0000002cff037e24 */ /* 0x000fe2000f8e00ff */
[----:B------:R-:W-:-:S04]  /*1ea0*/  UISETP.NE.AND UP0, UPT, UR6, 0x2, UPT ;  /* 0x000000020600788c */ /* 0x000fc8000bf05270 */
[----:B------:R-:W-:Y:S02]  /*1eb0*/  USEL UR7, URZ, 0x1, UP0 ;  /* 0x000000013f077887 */ /* 0x000fe40008000000 */
[----:B------:R-:W-:Y:S02]  /*1ec0*/  USEL UR6, UR6, URZ, UP0 ;  /* 0x0000003f06067287 */ /* 0x000fe40008000000 */
[----:B------:R-:W-:-:S06]  /*1ed0*/  ULOP3.LUT UR7, UR48, UR7, URZ, 0x3c, !UPT ;  /* 0x0000000730077292 */ /* 0x000fcc000f8e3c3f */
[----:B------:R-:W-:-:S07]  /*1ee0*/  IMAD.U32 R6, RZ, RZ, UR7 ;  /* 0x00000007ff067e24 */ /* 0x000fce000f8e00ff */
.L_x_31:
[----:B------:R-:W-:Y:S05]  /*1ef0*/  @!P0 BRA `(.L_x_25) ;  /* 0x0000000000048947 */ /* 0x000fea0003800000 */
[----:B------:R-:W-:Y:S01]  /*1f00*/  BPT.TRAP 0x1 ;  /* 0x000000040000795c */ /* 0x000fe20000300000 */
.L_x_25:
[----:B------:R-:W-:Y:S01]  /*1f10*/  ULEA UR7, UR6, UR43, 0x3 ;  /* 0x0000002b06077291 */ /* 0x000fe2000f8e183f */
[----:B------:R-:W-:-:S08]  /*1f20*/  SHF.L.U32 R4, R6, 0x1f, RZ ;  /* 0x0000001f06047819 */ /* 0x000fd000000006ff */
[----:B------:R0:W1:Y:S01]  /*1f30*/  SYNCS.PHASECHK.TRANS64.TRYWAIT P1, [UR7], R4 ;  /* 0x00000004ff0075a7 */ /* 0x0000620008020147 */
[----:B------:R-:W-:Y:S05]  /*1f40*/  @!P0 BRA `(.L_x_26) ;  /* 0x0000000000048947 */ /* 0x000fea0003800000 */
[----:B------:R-:W-:Y:S01]  /*1f50*/  BPT.TRAP 0x1 ;  /* 0x000000040000795c */ /* 0x000fe20000300000 */
.L_x_26:
[----:B-1----:R-:W-:Y:S05]  /*1f60*/  @P1 BRA `(.L_x_27) ;  /* 0x0000000000081947 */ /* 0x002fea0003800000 */
[----:B------:R-:W1:Y:S02]  /*1f70*/  SYNCS.PHASECHK.TRANS64.TRYWAIT P1, [UR7], R4 ;  /* 0x00000004ff0075a7 */ /* 0x000e640008020147 */
[----:B-1----:R-:W-:Y:S05]  /*1f80*/  @!P1 BRA `(.L_x_28) ;  /* 0x0000009c007c9947 */ /* 0x002fea0003800000 */
.L_x_27:
[----:B------:R-:W-:Y:S01]  /*1f90*/  ULEA UR12, UR6, UR4, 0xa ;  /* 0x00000004060c7291 */ /* 0x000fe2000f8e503f */
[----:B------:R-:W-:Y:S01]  /*1fa0*/  WARPGROUP.ARRIVE ;  /* 0x00000000000079c5 */ /* 0x000fe20000000000 */
[----:B------:R-:W-:Y:S01]  /*1fb0*/  ULEA UR7, UR6, UR5, 0xc ;  /* 0x0000000506077291 */ /* 0x000fe2000f8e603f */
[----:B------:R-:W-:Y:S01]  /*1fc0*/  UMOV UR9, 0x40000040 ;  /* 0x4000004000097882 */ /* 0x000fe20000000000 */
[----:B------:R-:W-:-:S03]  /*1fd0*/  UMOV UR11, 0x40000040 ;  /* 0x40000040000b7882 */ /* 0x000fc60000000000 */
[----:B------:R-:W-:Y:S02]  /*1fe0*/  UMOV UR8, UR12 ;  /* 0x0000000c00087c82 */ /* 0x000fe40008000000 */
[----:B------:R-:W-:Y:S02]  /*1ff0*/  UMOV UR10, UR7 ;  /* 0x00000007000a7c82 */ /* 0x000fe40008000000 */
[----:B------:R-:W-:Y:S01]  /*2000*/  HGMMA.64x256x16.F32.BF16 R24, gdesc[UR8], R24, gsb0 ;  /* 0x03e00000081879f0 */ /* 0x000fe20008001818 */
        /* <DEDUP_REMOVED lines=58> */
[----:B------:R-:W-:Y:S01]  /*23b0*/  BPT.TRAP 0x1 ;  /* 0x000000040000795c */ /* 0x000fe20000300000 */
.L_x_29:
[----:B------:R-:W-:Y:S01]  /*23c0*/  ISETP.NE.AND P1, PT, R152, RZ, PT ;  /* 0x000000ff9800720c */ /* 0x000fe20003f25270 */
[----:B------:R-:W-:-:S12]  /*23d0*/  UISETP.GT.U32.AND UP0, UPT, UR42, 0x1, UPT ;  /* 0x000000012a00788c */ /* 0x000fd8000bf04070 */
[----:B01----:R-:W-:-:S05]  /*23e0*/  @P1 LEA R4, R3, UR43, 0x3 ;  /* 0x0000002b03041c11 */ /* 0x003fca000f8e18ff */
[----:B------:R-:W-:-:S05]  /*23f0*/  @P1 VIADD R4, R4, 0x10 ;  /* 0x0000001004041836 */ /* 0x000fca0000000000 */
[----:B------:R-:W-:-:S04]  /*2400*/  @P1 PRMT R4, R153, 0x654, R4 ;  /* 0x0000065499041816 */ /* 0x000fc80000000004 */
[----:B------:R0:W-:Y:S01]  /*2410*/  @P1 SYNCS.ARRIVE.TRANS64.RED.A1T0 RZ, [R4+URZ], RZ ;  /* 0x000000ff04ff19a7 */ /* 0x0001e2000810043f */
[----:B------:R-:W-:-:S13]  /*2420*/  PLOP3.LUT P1, PT, PT, PT, UP0, 0x80, 0x0 ;  /* 0x000000000000781c */ /* 0x000fda0003f2f008 */
[----:B0-----:R-:W-:Y:S05]  /*2430*/  @P1 BRA `(.L_x_30) ;  /* 0x0000000000041947 */ /* 0x001fea0003800000 */
[----:B------:R-:W-:Y:S01]  /*2440*/  BPT.TRAP 0x1 ;  /* 0x000000040000795c */ /* 0x000fe20000300000 */
.L_x_30:
[----:B------:R-:W-:Y:S01]  /*2450*/  UIADD3 UR6, UR6, 0x1, URZ ;  /* 0x0000000106067890 */ /* 0x000fe2000fffe03f */
[C---:B------:R-:W-:Y:S01]  /*2460*/  ISETP.GT.AND P2, PT, R0.reuse, 0x1, PT ;  /* 0x000000010000780c */ /* 0x040fe20003f44270 */
[----:B------:R-:W-:Y:S02]  /*2470*/  VIADD R3, R3, 0x1 ;  /* 0x0000000103037836 */ /* 0x000fe40000000000 */
[----:B------:R-:W-:Y:S01]  /*2480*/  UISETP.NE.AND UP0, UPT, UR6, 0x2, UPT ;  /* 0x000000020600788c */ /* 0x000fe2000bf05270 */
[----:B------:R-:W-:Y:S02]  /*2490*/  VIADD R0, R0, 0xffffffff ;  /* 0xffffffff00007836 */ /* 0x000fe40000000000 */
[C---:B------:R-:W-:Y:S01]  /*24a0*/  ISETP.NE.AND P1, PT, R3.reuse, 0x2, PT ;  /* 0x000000020300780c */ /* 0x040fe20003f25270 */
[----:B------:R-:W-:Y:S02]  /*24b0*/  USEL UR7, URZ, 0x1, UP0 ;  /* 0x000000013f077887 */ /* 0x000fe40008000000 */
[----:B------:R-:W-:Y:S01]  /*24c0*/  USEL UR6, UR6, URZ, UP0 ;  /* 0x0000003f06067287 */ /* 0x000fe20008000000 */
[----:B------:R-:W-:-:S03]  /*24d0*/  SEL R3, R3, RZ, P1 ;  /* 0x000000ff03037207 */ /* 0x000fc60000800000 */
[----:B------:R-:W-:Y:S01]  /*24e0*/  LOP3.LUT R6, R6, UR7, RZ, 0x3c, !PT ;  /* 0x0000000706067c12 */ /* 0x000fe2000f8e3cff */
[----:B------:R-:W-:Y:S07]  /*24f0*/  @P2 BRA `(.L_x_31) ;  /* 0xfffffff8007c2947 */ /* 0x000fee000383ffff */
.L_x_24:
[----:B------:R-:W-:Y:S01]  /*2500*/  ULDC UR4, c[0x0][0x28c] ;  /* 0x0000a30000047ab9 */ /* 0x000fe20000000800 */
[----:B------:R2:W-:Y:S01]  /*2510*/  SYNCS.ARRIVE.TRANS64.A1T0 RZ, [R158+UR46], RZ ;  /* 0x000000ff9eff79a7 */ /* 0x0005e2000810002e */
[----:B------:R-:W-:-:S06]  /*2520*/  UISETP.GE.AND UP0, UPT, UR4, 0x1, UPT ;  /* 0x000000010400788c */ /* 0x000fcc000bf06270 */
[----:B------:R-:W-:-:S13]  /*2530*/  PLOP3.LUT P1, PT, PT, PT, UP0, 0x80, 0x0 ;  /* 0x000000000000781c */ /* 0x000fda0003f2f008 */
[----:B--2---:R-:W-:Y:S05]  /*2540*/  @!P1 BRA `(.L_x_32) ;  /* 0x0000000000409947 */ /* 0x004fea0003800000 */
[----:B------:R-:W-:Y:S05]  /*2550*/  @!P0 BRA `(.L_x_33) ;  /* 0x0000000000048947 */ /* 0x000fea0003800000 */
[----:B------:R-:W-:Y:S01]  /*2560*/  BPT.TRAP 0x1 ;  /* 0x000000040000795c */ /* 0x000fe20000300000 */
.L_x_33:
[----:B------:R-:W-:Y:S01]  /*2570*/  ISETP.NE.AND P0, PT, R152, RZ, PT ;  /* 0x000000ff9800720c */ /* 0x000fe20003f05270 */
[----:B01----:R-:W-:-:S12]  /*2580*/  IMAD.U32 R3, RZ, RZ, UR43 ;  /* 0x0000002bff037e24 */ /* 0x003fd8000f8e00ff */
[----:B------:R-:W-:-:S05]  /*2590*/  VOTEU.ANY UP0, P0 ;  /* 0x00000000003f7886 */ /* 0x000fca0000000100 */
[----:B------:R-:W-:Y:S02]  /*25a0*/  @UP0 UIADD3 UR5, UR47, UR44, URZ ;  /* 0x0000002c2f050290 */ /* 0x000fe4000fffe03f */
[----:B------:R-:W-:-:S04]  /*25b0*/  UISETP.GT.U32.AND UP0, UPT, UR42, 0x1, UPT ;  /* 0x000000012a00788c */ /* 0x000fc8000bf04070 */
[----:B------:R-:W-:-:S04]  /*25c0*/  IMAD.U32 R0, RZ, RZ, UR5 ;  /* 0x00000005ff007e24 */ /* 0x000fc8000f8e00ff */
[----:B------:R-:W-:-:S05]  /*25d0*/  @P0 IMAD.SHL.U32 R0, R0, 0x8, RZ ;  /* 0x0000000800000824 */ /* 0x000fca00078e00ff */
[----:B------:R-:W-:-:S04]  /*25e0*/  @P0 LOP3.LUT R0, R0, 0x8, RZ, 0xc0, !PT ;  /* 0x0000000800000812 */ /* 0x000fc800078ec0ff */
[----:B------:R-:W-:-:S04]  /*25f0*/  @P0 IADD3 R0, R3, 0x10, R0 ;  /* 0x0000001003000810 */ /* 0x000fc80007ffe000 */
[----:B------:R-:W-:-:S04]  /*2600*/  @P0 PRMT R0, R153, 0x654, R0 ;  /* 0x0000065499000816 */ /* 0x000fc80000000000 */
[----:B------:R2:W-:Y:S01]  /*2610*/  @P0 SYNCS.ARRIVE.TRANS64.RED.A1T0 RZ, [R0+URZ], RZ ;  /* 0x000000ff00ff09a7 */ /* 0x0005e2000810043f */
[----:B------:R-:W-:-:S13]  /*2620*/  PLOP3.LUT P0, PT, PT, PT, UP0, 0x80, 0x0 ;  /* 0x000000000000781c */ /* 0x000fda0003f0f008 */
[----:B--2---:R-:W-:Y:S05]  /*2630*/  @P0 BRA `(.L_x_32) ;  /* 0x0000000000040947 */ /* 0x004fea0003800000 */
[----:B------:R-:W-:Y:S01]  /*2640*/  BPT.TRAP 0x1 ;  /* 0x000000040000795c */ /* 0x000fe20000300000 */
.L_x_32:
[----:B01----:R-:W-:Y:S01]  /*2650*/  SHF.L.U32 R0, R170, 0x1f, RZ ;  /* 0x0000001faa007819 */ /* 0x003fe200000006ff */
[----:B------:R-:W-:Y:S01]  /*2660*/  ULEA UR6, UR37, UR44, 0x1 ;  /* 0x0000002c25067291 */ /* 0x000fe2000f8e083f */
[----:B------:R-:W0:Y:S01]  /*2670*/  LDC R7, c[0x0][0x288] ;  /* 0x0000a200ff077b82 */ /* 0x000e220000000800 */
[----:B------:R-:W-:Y:S01]  /*2680*/  UIADD3 UR4, UR4, 0xfe, URZ ;  /* 0x000000fe04047890 */ /* 0x000fe2000fffe03f */
[----:B------:R-:W-:Y:S01]  /*2690*/  IMAD.SHL.U32 R8, R156, 0x2, RZ ;  /* 0x000000029c087824 */ /* 0x000fe200078e00ff */
[----:B------:R-:W-:Y:S02]  /*26a0*/  USHF.R.U32.HI UR5, URZ, 0x1, UR6 ;  /* 0x000000013f057899 */ /* 0x000fe40008011606 */
[----:B------:R-:W-:Y:S02]  /*26b0*/  UISETP.GT.U32.AND UP0, UPT, UR6, 0x1, UPT ;  /* 0x000000010600788c */ /* 0x000fe4000bf04070 */
[----:B------:R-:W-:Y:S01]  /*26c0*/  ULOP3.LUT UR5, UR5, 0x1, URZ, 0xc0, !UPT ;  /* 0x0000000105057892 */ /* 0x000fe2000f8ec03f */
[----:B------:R-:W1:Y:S01]  /*26d0*/  SYNCS.PHASECHK.TRANS64.TRYWAIT P0, [R157+UR45+0x10], R0 ;  /* 0x000010009d0075a7 */ /* 0x000e62000800016d */
[----:B------:R-:W-:Y:S01]  /*26e0*/  UISETP.LT.U32.AND UP0, UPT, UR4, 0xff, UP0 ;  /* 0x000000ff0400788c */ /* 0x000fe20008701070 */
[----:B------:R-:W-:Y:S01]  /*26f0*/  SHF.R.S32.HI R9, RZ, 0x1f, R8 ;  /* 0x0000001fff097819 */ /* 0x000fe20000011408 */
[----:B------:R-:W-:-:S02]  /*2700*/  UISETP.NE.U32.AND UP1, UPT, UR5, 0x1, UPT ;  /* 0x000000010500788c */ /* 0x000fc4000bf25070 */
[----:B------:R-:W-:Y:S02]  /*2710*/  USEL UR5, URZ, 0x1, !UP0 ;  /* 0x000000013f057887 */ /* 0x000fe4000c000000 */
[----:B------:R-:W-:-:S04]  /*2720*/  UISETP.GT.U32.AND UP1, UPT, UR4, 0xfe, !UP1 ;  /* 0x000000fe0400788c */ /* 0x000fc8000cf24070 */
[----:B------:R-:W-:-:S04]  /*2730*/  USEL UR4, URZ, 0x1, !UP1 ;  /* 0x000000013f047887 */ /* 0x000fc8000c800000 */
[----:B------:R-:W-:Y:S01]  /*2740*/  ULOP3.LUT UR48, UR4, UR48, UR5, 0x96, !UPT ;  /* 0x0000003004307292 */ /* 0x000fe2000f8e9605 */
[----:B01----:R-:W-:Y:S11]  /*2750*/  @!P0 BRA `(.L_x_34) ;  /* 0x0000009400a08947 */ /* 0x003ff60003800000 */
.L_x_314:
[----:B------:R-:W-:Y:S01]  /*2760*/  IMAD.SHL.U32 R4, R18, 0x40, RZ ;  /* 0x0000004012047824 */ /* 0x000fe200078e00ff */
[----:B------:R-:W-:Y:S01]  /*2770*/  ULDC UR6, c[0x0][0x284] ;  /* 0x0000a10000067ab9 */ /* 0x000fe20000000800 */
[----:B------:R-:W-:Y:S01]  /*2780*/  IMAD.SHL.U32 R12, R2, 0x100, RZ ;  /* 0x00000100020c7824 */ /* 0x000fe200078e00ff */
[----:B------:R-:W-:Y:S01]  /*2790*/  SHF.R.S32.HI R165, RZ, 0x1f, R19 ;  /* 0x0000001fffa57819 */ /* 0x000fe20000011413 */
[----:B------:R-:W-:Y:S01]  /*27a0*/  ULDC.64 UR4, c[0x0][0x5d0] ;  /* 0x0001740000047ab9 */ /* 0x000fe20000000a00 */
[----:B------:R-:W-:Y:S01]  /*27b0*/  ISETP.GE.AND P0, PT, R4, UR6, PT ;  /* 0x0000000604007c0c */ /* 0x000fe2000bf06270 */
[----:B------:R-:W-:Y:S01]  /*27c0*/  IMAD.WIDE.U32 R2, R19, UR4, R8 ;  /* 0x0000000413027c25 */ /* 0x000fe2000f8e0008 */
[----:B------:R-:W-:Y:S01]  /*27d0*/  SHF.R.S32.HI R13, RZ, 0x1f, R12 ;  /* 0x0000001fff0d7819 */ /* 0x000fe2000001140c */
[----:B------:R-:W-:Y:S01]  /*27e0*/  ULOP3.LUT UR44, UR44, 0x1, URZ, 0xc0, !UPT ;  /* 0x000000012c2c7892 */ /* 0x000fe2000f8ec03f */
[C---:B------:R-:W-:Y:S01]  /*27f0*/  ISETP.GE.OR P0, PT, R12.reuse, R7, P0 ;  /* 0x000000070c00720c */ /* 0x040fe20000706670 */
[----:B0-----:R-:W-:Y:S01]  /*2800*/  IMAD R0, R165, UR4, RZ ;  /* 0x00000004a5007c24 */ /* 0x001fe2000f8e02ff */
[----:B------:R-:W-:-:S03]  /*2810*/  IADD3 R2, P1, R12, R2, RZ ;  /* 0x000000020c027210 */ /* 0x000fc60007f3e0ff */
[----:B------:R-:W-:-:S05]  /*2820*/  IMAD R5, R19, UR5, R0 ;  /* 0x0000000513057c24 */ /* 0x000fca000f8e0200 */
[----:B------:R-:W-:-:S03]  /*2830*/  IADD3.X R3, R13, R3, R5, P1, !PT ;  /* 0x000000030d037210 */ /* 0x000fc60000ffe405 */
[----:B------:R-:W-:Y:S05]  /*2840*/  @P0 BRA `(.L_x_35) ;  /* 0x0000007c00040947 */ /* 0x000fea0003800000 */
[----:B------:R-:W0:Y:S01]  /*2850*/  LDC.64 R10, c[0x0][0x5c8] ;  /* 0x00017200ff0a7b82 */ /* 0x000e220000000a00 */
[----:B-----5:R-:W-:Y:S01]  /*2860*/  FSETP.NEU.AND P0, PT, R22, RZ, PT ;  /* 0x000000ff1600720b */ /* 0x020fe20003f0d000 */
[----:B------:R-:W-:Y:S01]  /*2870*/  IMAD R5, R156, -0x2, R7 ;  /* 0xfffffffe9c057824 */ /* 0x000fe200078e0207 */
[----:B------:R-:W-:Y:S01]  /*2880*/  BSSY B0, `(.L_x_35) ;  /* 0x00007bd000007945 */ /* 0x000fe20003800000 */
[----:B------:R-:W-:-:S04]  /*2890*/  IMAD.WIDE R162, R18, 0x40, R154 ;  /* 0x0000004012a27825 */ /* 0x000fc800078e029a */
[----:B------:R-:W-:Y:S02]  /*28a0*/  IMAD.IADD R0, R5, 0x1, -R12 ;  /* 0x0000000105007824 */ /* 0x000fe400078e0a0c */
[----:B------:R-:W-:-:S03]  /*28b0*/  IMAD.IADD R4, R161, 0x1, -R4 ;  /* 0x00000001a1047824 */ /* 0x000fc600078e0a04 */
[----:B------:R-:W-:-:S04]  /*28c0*/  ISETP.GT.AND P2, PT, R0, RZ, PT ;  /* 0x000000ff0000720c */ /* 0x000fc80003f44270 */
[----:B------:R-:W-:Y:S01]  /*28d0*/  ISETP.GT.AND P1, PT, R4, RZ, P2 ;  /* 0x000000ff0400720c */ /* 0x000fe20001724270 */
[-C--:B0-----:R-:W-:Y:S02]  /*28e0*/  IMAD R5, R163, R10.reuse, RZ ;  /* 0x0000000aa3057224 */ /* 0x081fe400078e02ff */
[----:B------:R-:W-:-:S04]  /*28f0*/  IMAD.WIDE.U32 R172, R162, R10, R2 ;  /* 0x0000000aa2ac7225 */ /* 0x000fc800078e0002 */
[----:B------:R-:W-:-:S04]  /*2900*/  IMAD R5, R162, R11, R5 ;  /* 0x0000000ba2057224 */ /* 0x000fc800078e0205 */
[----:B------:R-:W-:Y:S01]  /*2910*/  IMAD.IADD R175, R173, 0x1, R5 ;  /* 0x00000001adaf7824 */ /* 0x000fe200078e0205 */
[----:B------:R-:W-:Y:S06]  /*2920*/  @!P0 BRA `(.L_x_36) ;  /* 0x0000005400a08947 */ /* 0x000fec0003800000 */
[----:B------:R-:W0:Y:S01]  /*2930*/  LDC.64 R20, c[0x0][0x5b8] ;  /* 0x00016e00ff147b82 */ /* 0x000e220000000a00 */
[----:B------:R-:W-:-:S07]  /*2940*/  ULDC.64 UR4, c[0x0][0x5c0] ;  /* 0x0001700000047ab9 */ /* 0x000fce0000000a00 */
[----:B------:R-:W1:Y:S08]  /*2950*/  LDC.64 R166, c[0x0][0x5b0] ;  /* 0x00016c00ffa67b82 */ /* 0x000e700000000a00 */
[----:B------:R-:W2:Y:S01]  /*2960*/  LDC.64 R14, c[0x0][0x5a8] ;  /* 0x00016a00ff0e7b82 */ /* 0x000ea20000000a00 */
[-C--:B0-----:R-:W-:Y:S02]  /*2970*/  IMAD R6, R165, R20.reuse, RZ ;  /* 0x00000014a5067224 */ /* 0x081fe400078e02ff */
[----:B------:R-:W-:-:S04]  /*2980*/  IMAD.WIDE.U32 R2, R19, R20, R8 ;  /* 0x0000001413027225 */ /* 0x000fc800078e0008 */
[----:B------:R-:W-:Y:S01]  /*2990*/  IMAD R171, R19, R21, R6 ;  /* 0x0000001513ab7224 */ /* 0x000fe200078e0206 */
[----:B------:R-:W-:Y:S01]  /*29a0*/  IADD3 R164, P0, R12, R2, RZ ;  /* 0x000000020ca47210 */ /* 0x000fe20007f1e0ff */
[----:B-1----:R-:W-:-:S03]  /*29b0*/  IMAD R2, R163, R166, RZ ;  /* 0x000000a6a3027224 */ /* 0x002fc600078e02ff */
[----:B------:R-:W-:Y:S01]  /*29c0*/  IADD3.X R165, R13, R3, R171, P0, !PT ;  /* 0x000000030da57210 */ /* 0x000fe200007fe4ab */
[C---:B------:R-:W-:Y:S02]  /*29d0*/  IMAD R173, R162.reuse, R167, R2 ;  /* 0x000000a7a2ad7224 */ /* 0x040fe400078e0202 */
[----:B------:R-:W-:-:S04]  /*29e0*/  IMAD.WIDE.U32 R2, R162, R166, R164 ;  /* 0x000000a6a2027225 */ /* 0x000fc800078e00a4 */
[----:B------:R-:W-:Y:S01]  /*29f0*/  IMAD.IADD R3, R3, 0x1, R173 ;  /* 0x0000000103037824 */ /* 0x000fe200078e02ad */
[----:B--2---:R-:W-:-:S04]  /*2a00*/  LEA R6, P0, R2, R14, 0x1 ;  /* 0x0000000e02067211 */ /* 0x004fc800078008ff */
[----:B------:R-:W-:-:S05]  /*2a10*/  LEA.HI.X R7, R2, R15, R3, 0x1, P0 ;  /* 0x0000000f02077211 */ /* 0x000fca00000f0c03 */
[----:B------:R0:W2:Y:S01]  /*2a20*/  @P1 LDG.E.LTC128B.U16 R5, desc[UR50][R6.64] ;  /* 0x0000003206051981 */ /* 0x0000a2000c1e1520 */
[----:B------:R-:W-:Y:S01]  /*2a30*/  IMAD.WIDE.U32 R2, R162, R166, R12 ;  /* 0x000000a6a2027225 */ /* 0x000fe200078e000c */
[----:B------:R-:W-:Y:S02]  /*2a40*/  BSSY B1, `(.L_x_37) ;  /* 0x0000014000017945 */ /* 0x000fe40003800000 */
[----:B------:R-:W-:-:S04]  /*2a50*/  IADD3 R168, P0, R8, R2, RZ ;  /* 0x0000000208a87210 */ /* 0x000fc80007f1e0ff */
[----:B------:R-:W-:Y:S02]  /*2a60*/  IADD3.X R169, R9, R173, R3, P0, !PT ;  /* 0x000000ad09a97210 */ /* 0x000fe400007fe403 */
[----:B------:R-:W-:Y:S01]  /*2a70*/  LEA R2, P0, R172, UR4, 0x1 ;  /* 0x00000004ac027c11 */ /* 0x000fe2000f8008ff */
[----:B------:R-:W-:-:S03]  /*2a80*/  IMAD.WIDE.U32 R168, R19, R20, R168 ;  /* 0x0000001413a87225 */ /* 0x000fc600078e00a8 */
[----:B------:R-:W-:Y:S02]  /*2a90*/  LEA.HI.X R3, R172, UR5, R175, 0x1, P0 ;  /* 0x00000005ac037c11 */ /* 0x000fe400080f0caf */
[----:B------:R-:W-:Y:S01]  /*2aa0*/  ISETP.GT.AND P0, PT, R0, 0x1, PT ;  /* 0x000000010000780c */ /* 0x000fe20003f04270 */
[----:B0-----:R-:W-:Y:S01]  /*2ab0*/  IMAD.IADD R7, R171, 0x1, R169 ;  /* 0x00000001ab077824 */ /* 0x001fe200078e02a9 */
[----:B------:R-:W-:Y:S02]  /*2ac0*/  LEA R6, P4, R168, R14, 0x1 ;  /* 0x0000000ea8067211 */ /* 0x000fe400078808ff */
[----:B------:R-:W-:Y:S02]  /*2ad0*/  ISETP.GT.AND P3, PT, R4, RZ, P0 ;  /* 0x000000ff0400720c */ /* 0x000fe40000764270 */
[----:B------:R-:W-:Y:S01]  /*2ae0*/  LEA.HI.X R7, R168, R15, R7, 0x1, P4 ;  /* 0x0000000fa8077211 */ /* 0x000fe200020f0c07 */
[C---:B------:R-:W-:Y:S01]  /*2af0*/  IMAD.SHL.U32 R168, R166.reuse, 0x8, RZ ;  /* 0x00000008a6a87824 */ /* 0x040fe200078e00ff */
[----:B------:R-:W-:Y:S01]  /*2b00*/  SHF.L.U64.HI R169, R166, 0x3, R167 ;  /* 0x00000003a6a97819 */ /* 0x000fe200000102a7 */
[----:B--2---:R-:W-:-:S04]  /*2b10*/  IMAD.U32 R21, R5, 0x10000, RZ ;  /* 0x0001000005157824 */ /* 0x004fc800078e00ff */
[----:B------:R-:W-:-:S04]  /*2b20*/  FMUL R21, R21, R22 ;  /* 0x0000001615157220 */ /* 0x000fc80000400000 */
[----:B------:R-:W-:-:S05]  /*2b30*/  FFMA R21, R24, R23, R21 ;  /* 0x0000001718157223 */ /* 0x000fca0000000015 */
[----:B------:R-:W-:-:S05]  /*2b40*/  F2FP.BF16.F32.PACK_AB R21, RZ, R21 ;  /* 0x00000015ff15723e */ /* 0x000fca00000010ff */
[----:B------:R0:W-:Y:S01]  /*2b50*/  @P1 STG.E.U16 desc[UR50][R2.64], R21 ;  /* 0x0000001502001986 */ /* 0x0001e2000c101532 */
[----:B------:R-:W-:Y:S05]  /*2b60*/  @!P3 BRA `(.L_x_38) ;  /* 0x000000000004b947 */ /* 0x000fea0003800000 */
[----:B------:R1:W5:Y:S02]  /*2b70*/  LDG.E.LTC128B.U16 R5, desc[UR50][R6.64+0x2] ;  /* 0x0000023206057981 */ /* 0x000364000c1e1520 */
.L_x_38:
[----:B------:R-:W-:Y:S05]  /*2b80*/  BSYNC B1 ;  /* 0x0000000000017941 */ /* 0x000fea0003800000 */
.L_x_37:
[----:B0----5:R-:W-:Y:S01]  /*2b90*/  IMAD.U32 R21, R5, 0x10000, RZ ;  /* 0x0001000005157824 */ /* 0x021fe200078e00ff */
[----:B------:R-:W-:Y:S01]  /*2ba0*/  ISETP.GT.AND P2, PT, R4, 0x8, P2 ;  /* 0x000000080400780c */ /* 0x000fe20001744270 */
[----:B------:R-:W-:-:S04]  /*2bb0*/  IMAD.WIDE.U32 R168, R162, R166, R168 ;  /* 0x000000a6a2a87225 */ /* 0x000fc800078e00a8 */
[----:B------:R-:W-:Y:S01]  /*2bc0*/  FMUL R18, R21, R22 ;  /* 0x0000001615127220 */ /* 0x000fe20000400000 */
[----:B------:R-:W-:Y:S01]  /*2bd0*/  IMAD.IADD R173, R173, 0x1, R169 ;  /* 0x00000001adad7824 */ /* 0x000fe200078e02a9 */
[----:B------:R-:W-:Y:S02]  /*2be0*/  IADD3 R21, P1, R164, R168, RZ ;  /* 0x000000a8a4157210 */ /* 0x000fe40007f3e0ff */
[----:B------:R-:W-:-:S03]  /*2bf0*/  FFMA R18, R25, R23, R18 ;  /* 0x0000001719127223 */ /* 0x000fc60000000012 */
[----:B------:R-:W-:Y:S01]  /*2c00*/  IMAD.X R164, R173, 0x1, R165, P1 ;  /* 0x00000001ada47824 */ /* 0x000fe200008e06a5 */
[C---:B------:R-:W-:Y:S02]  /*2c10*/  LEA R24, P1, R21.reuse, R14, 0x1 ;  /* 0x0000000e15187211 */ /* 0x040fe400078208ff */
[----:B------:R-:W-:Y:S02]  /*2c20*/  F2FP.BF16.F32.PACK_AB R18, RZ, R18 ;  /* 0x00000012ff12723e */ /* 0x000fe400000010ff */
[----:B------:R-:W-:Y:S02]  /*2c30*/  LEA.HI.X R25, R21, R15, R164, 0x1, P1 ;  /* 0x0000000f15197211 */ /* 0x000fe400008f0ca4 */
[----:B------:R-:W-:Y:S02]  /*2c40*/  PRMT R21, R18, 0x7610, R21 ;  /* 0x0000761012157816 */ /* 0x000fe40000000015 */
[----:B------:R-:W-:-:S03]  /*2c50*/  PRMT R18, R5, 0x7610, R18 ;  /* 0x0000761005127816 */ /* 0x000fc60000000012 */
[----:B------:R0:W-:Y:S04]  /*2c60*/  @P3 STG.E.U16 desc[UR50][R2.64+0x2], R21 ;  /* 0x0000021502003986 */ /* 0x0001e8000c101532 */
[----:B------:R-:W2:Y:S01]  /*2c70*/  @P2 LDG.E.LTC128B.U16 R18, desc[UR50][R24.64] ;  /* 0x0000003218122981 */ /* 0x000ea2000c1e1520 */
[----:B------:R-:W-:Y:S01]  /*2c80*/  IADD3 R8, P1, P3, R8, R168, R12 ;  /* 0x000000a808087210 */ /* 0x000fe20007b3e00c */
[----:B------:R-:W-:Y:S01]  /*2c90*/  BSSY B1, `(.L_x_39) ;  /* 0x0000011000017945 */ /* 0x000fe20003800000 */
[C---:B------:R-:W-:Y:S02]  /*2ca0*/  SHF.L.U64.HI R11, R10.reuse, 0x4, R11 ;  /* 0x000000040a0b7819 */ /* 0x040fe4000001020b */
[----:B------:R-:W-:Y:S02]  /*2cb0*/  IADD3.X R9, R9, R173, R13, P1, P3 ;  /* 0x000000ad09097210 */ /* 0x000fe40000fe640d */
[----:B------:R-:W-:-:S02]  /*2cc0*/  LEA R10, P1, R10, R2, 0x4 ;  /* 0x000000020a0a7211 */ /* 0x000fc400078220ff */
[----:B------:R-:W-:Y:S01]  /*2cd0*/  ISETP.GT.AND P0, PT, R4, 0x8, P0 ;  /* 0x000000080400780c */ /* 0x000fe20000704270 */
[----:B0-----:R-:W-:-:S04]  /*2ce0*/  IMAD.WIDE.U32 R20, R19, R20, R8 ;  /* 0x0000001413147225 */ /* 0x001fc800078e0008 */
[----:B------:R-:W-:Y:S01]  /*2cf0*/  IMAD.X R11, R11, 0x1, R3, P1 ;  /* 0x000000010b0b7824 */ /* 0x000fe200008e0603 */
[----:B------:R-:W-:Y:S01]  /*2d00*/  LEA R8, P3, R20, R14, 0x1 ;  /* 0x0000000e14087211 */ /* 0x000fe200078608ff */
[----:B------:R-:W-:-:S05]  /*2d10*/  IMAD.IADD R9, R171, 0x1, R21 ;  /* 0x00000001ab097824 */ /* 0x000fca00078e0215 */
[----:B------:R-:W-:Y:S01]  /*2d20*/  LEA.HI.X R9, R20, R15, R9, 0x1, P3 ;  /* 0x0000000f14097211 */ /* 0x000fe200018f0c09 */
[----:B--2---:R-:W-:-:S04]  /*2d30*/  IMAD.U32 R5, R18, 0x10000, RZ ;  /* 0x0001000012057824 */ /* 0x004fc800078e00ff */
[----:B------:R-:W-:-:S04]  /*2d40*/  FMUL R5, R5, R22 ;  /* 0x0000001605057220 */ /* 0x000fc80000400000 */
[----:B------:R-:W-:-:S05]  /*2d50*/  FFMA R5, R26, R23, R5 ;  /* 0x000000171a057223 */ /* 0x000fca0000000005 */
[----:B------:R-:W-:-:S05]  /*2d60*/  F2FP.BF16.F32.PACK_AB R5, RZ, R5 ;  /* 0x00000005ff05723e */ /* 0x000fca00000010ff */
[----:B------:R0:W-:Y:S01]  /*2d70*/  @P2 STG.E.U16 desc[UR50][R10.64], R5 ;  /* 0x000000050a002986 */ /* 0x0001e2000c101532 */
[----:B------:R-:W-:Y:S05]  /*2d80*/  @!P0 BRA `(.L_x_40) ;  /* 0x0000000000048947 */ /* 0x000fea0003800000 */
[----:B------:R2:W5:Y:S02]  /*2d90*/  LDG.E.LTC128B.U16 R18, desc[UR50][R8.64+0x2] ;  /* 0x0000023208127981 */ /* 0x000564000c1e1520 */
.L_x_40:
[----:B------:R-:W-:Y:S05]  /*2da0*/  BSYNC B1 ;  /* 0x0000000000017941 */ /* 0x000fea0003800000 */
.L_x_39:
[----:B0----5:R-:W-:Y:S01]  /*2db0*/  IMAD.U32 R5, R18, 0x10000, RZ ;  /* 0x0001000012057824 */ /* 0x021fe200078e00ff */
[----:B------:R-:W-:Y:S01]  /*2dc0*/  ISETP.GT.AND P1, PT, R0, 0x8, PT ;  /* 0x000000080000780c */ /* 0x000fe20003f24270 */
[----:B------:R-:W-:Y:S02]  /*2dd0*/  BSSY B1, `(.L_x_41) ;  /* 0x0000008000017945 */ /* 0x000fe40003800000 */
[----:B------:R-:W-:Y:S01]  /*2de0*/  FMUL R12, R5, R22 ;  /* 0x00000016050c7220 */ /* 0x000fe20000400000 */
[----:B------:R-:W-:-:S03]  /*2df0*/  ISETP.GT.AND P2, PT, R4, RZ, P1 ;  /* 0x000000ff0400720c */ /* 0x000fc60000f44270 */
[----:B------:R-:W-:-:S05]  /*2e00*/  FFMA R12, R27, R23, R12 ;  /* 0x000000171b0c7223 */ /* 0x000fca000000000c */
[----:B------:R-:W-:-:S05]  /*2e10*/  F2FP.BF16.F32.PACK_AB R12, RZ, R12 ;  /* 0x0000000cff0c723e */ /* 0x000fca00000010ff */
[----:B------:R0:W-:Y:S01]  /*2e20*/  @P0 STG.E.U16 desc[UR50][R10.64+0x2], R12 ;  /* 0x0000020c0a000986 */ /* 0x0001e2000c101532 */
[----:B------:R-:W-:Y:S05]  /*2e30*/  @!P2 BRA `(.L_x_42) ;  /* 0x000000000004a947 */ /* 0x000fea0003800000 */
[----:B------:R3:W5:Y:S02]  /*2e40*/  LDG.E.LTC128B.U16 R18, desc[UR50][R6.64+0x10] ;  /* 0x0000103206127981 */ /* 0x000764000c1e1520 */
.L_x_42:
[----:B------:R-:W-:Y:S05]  /*2e50*/  BSYNC B1 ;  /* 0x0000000000017941 */ /* 0x000fea0003800000 */
.L_x_41:
[----:B-----5:R-:W-:Y:S01]  /*2e60*/  IMAD.U32 R5, R18, 0x10000, RZ ;  /* 0x0001000012057824 */ /* 0x020fe200078e00ff */
        /* <DEDUP_REMOVED lines=9> */
.L_x_44:
[----:B------:R-:W-:Y:S05]  /*2f00*/  BSYNC B1 ;  /* 0x0000000000017941 */ /* 0x000fea0003800000 */
.L_x_43:
[----:B----45:R-:W-:Y:S01]  /*2f10*/  IMAD.U32 R5, R18, 0x10000, RZ ;  /* 0x0001000012057824 */ /* 0x030fe200078e00ff */
[----:B------:R-:W-:Y:S01]  /*2f20*/  ISETP.GT.AND P1, PT, R4, 0x8, P1 ;  /* 0x000000080400780c */ /* 0x000fe20000f24270 */
[----:B------:R-:W-:Y:S02]  /*2f30*/  BSSY B1, `(.L_x_45) ;  /* 0x0000007000017945 */ /* 0x000fe40003800000 */
[----:B0-----:R-:W-:-:S04]  /*2f40*/  FMUL R12, R5, R22 ;  /* 0x00000016050c7220 */ /* 0x001fc80000400000 */
[----:B------:R-:W-:-:S05]  /*2f50*/  FFMA R12, R29, R23, R12 ;  /* 0x000000171d0c7223 */ /* 0x000fca000000000c */
[----:B------:R-:W-:-:S05]  /*2f60*/  F2FP.BF16.F32.PACK_AB R12, RZ, R12 ;  /* 0x0000000cff0c723e */ /* 0x000fca00000010ff */
[----:B------:R0:W-:Y:S01]  /*2f70*/  @P3 STG.E.U16 desc[UR50][R2.64+0x12], R12 ;  /* 0x0000120c02003986 */ /* 0x0001e2000c101532 */
[----:B------:R-:W-:Y:S05]  /*2f80*/  @!P1 BRA `(.L_x_46) ;  /* 0x0000000000049947 */ /* 0x000fea0003800000 */
[----:B------:R4:W5:Y:S02]  /*2f90*/  LDG.E.LTC128B.U16 R18, desc[UR50][R8.64+0x10] ;  /* 0x0000103208127981 */ /* 0x000964000c1e1520 */
.L_x_46:
[----:B------:R-:W-:Y:S05]  /*2fa0*/  BSYNC B1 ;  /* 0x0000000000017941 */ /* 0x000fea0003800000 */
.L_x_45:
[----:B-----5:R-:W-:Y:S01]  /*2fb0*/  IMAD.U32 R5, R18, 0x10000, RZ ;  /* 0x0001000012057824 */ /* 0x020fe200078e00ff */
[----:B------:R-:W-:Y:S01]  /*2fc0*/  ISETP.GT.AND P0, PT, R4, 0x8, P0 ;  /* 0x000000080400780c */ /* 0x000fe20000704270 */
[----:B------:R-:W-:Y:S02]  /*2fd0*/  BSSY B1, `(.L_x_47) ;  /* 0x0000007000017945 */ /* 0x000fe40003800000 */
[----:B------:R-:W-:-:S04]  /*2fe0*/  FMUL R5, R5, R22 ;  /* 0x0000001605057220 */ /* 0x000fc80000400000 */
[----:B------:R-:W-:-:S05]  /*2ff0*/  FFMA R5, R30, R23, R5 ;  /* 0x000000171e057223 */ /* 0x000fca0000000005 */
[----:B------:R-:W-:-:S05]  /*3000*/  F2FP.BF16.F32.PACK_AB R5, RZ, R5 ;  /* 0x00000005ff05723e */ /* 0x000fca00000010ff */
[----:B------:R0:W-:Y:S01]  /*3010*/  @P1 STG.E.U16 desc[UR50][R10.64+0x10], R5 ;  /* 0x000010050a001986 */ /* 0x0001e2000c101532 */
[----:B------:R-:W-:Y:S05]  /*3020*/  @!P0 BRA `(.L_x_48) ;  /* 0x0000000000048947 */ /* 0x000fea0003800000 */
[----:B------:R0:W5:Y:S02]  /*3030*/  LDG.E.LTC128B.U16 R18, desc[UR50][R8.64+0x12] ;  /* 0x0000123208127981 */ /* 0x000164000c1e1520 */
.L_x_48:
[----:B------:R-:W-:Y:S05]  /*3040*/  BSYNC B1 ;  /* 0x0000000000017941 */ /* 0x000fea0003800000 */
.L_x_47:
        /* <DEDUP_REMOVED lines=10> */
.L_x_50:
[----:B------:R-:W-:Y:S05]  /*30f0*/  BSYNC B1 ;  /* 0x0000000000017941 */ /* 0x000fea0003800000 */
.L_x_49:
        /* <DEDUP_REMOVED lines=10> */
.L_x_52:
[----:B------:R-:W-:Y:S05]  /*31a0*/  BSYNC B1 ;  /* 0x0000000000017941 */ /* 0x000fea0003800000 */
.L_x_51:
[----:B0----5:R-:W-:Y:S01]  /*31b0*/  IMAD.U32 R5, R18, 0x10000, RZ ;  /* 0x0001000012057824 */ /* 0x021fe200078e00ff */
        /* <DEDUP_REMOVED lines=8> */
.L_x_54:
[----:B------:R-:W-:Y:S05]  /*3240*/  BSYNC B1 ;  /* 0x0000000000017941 */ /* 0x000fea0003800000 */
.L_x_53:
        /* <DEDUP_REMOVED lines=9> */
.L_x_56:
[----:B------:R-:W-:Y:S05]  /*32e0*/  BSYNC B1 ;  /* 0x0000000000017941 */ /* 0x000fea0003800000 */
.L_x_55:
        /* <DEDUP_REMOVED lines=10> */
.L_x_58:
[----:B------:R-:W-:Y:S05]  /*3390*/  BSYNC B1 ;  /* 0x0000000000017941 */ /* 0x000fea0003800000 */
.L_x_57:
        /* <DEDUP_REMOVED lines=10> */
.L_x_60:
[----:B------:R-:W-:Y:S05]  /*3440*/  BSYNC B1 ;  /* 0x0000000000017941 */ /* 0x000fea0003800000 */
.L_x_59:
        /* <DEDUP_REMOVED lines=9> */
.L_x_62:
[----:B------:R-:W-:Y:S05]  /*34e0*/  BSYNC B1 ;  /* 0x0000000000017941 */ /* 0x000fea0003800000 */
.L_x_61:
        /* <DEDUP_REMOVED lines=9> */
.L_x_64:
[----:B------:R-:W-:Y:S05]  /*3580*/  BSYNC B1 ;  /* 0x0000000000017941 */ /* 0x000fea0003800000 */
.L_x_63:
        /* <DEDUP_REMOVED lines=10> */
.L_x_66:
[----:B------:R-:W-:Y:S05]  /*3630*/  BSYNC B1 ;  /* 0x0000000000017941 */ /* 0x000fea0003800000 */
.L_x_65:
        /* <DEDUP_REMOVED lines=10> */
.L_x_68:
[----:B------:R-:W-:Y:S05]  /*36e0*/  BSYNC B1 ;  /* 0x0000000000017941 */ /* 0x000fea0003800000 */
.L_x_67:
        /* <DEDUP_REMOVED lines=9> */
.L_x_70:
[----:B------:R-:W-:Y:S05]  /*3780*/  BSYNC B1 ;  /* 0x0000000000017941 */ /* 0x000fea0003800000 */
.L_x_69:
        /* <DEDUP_REMOVED lines=9> */
.L_x_72:
[----:B------:R-:W-:Y:S05]  /*3820*/  BSYNC B1 ;  /* 0x0000000000017941 */ /* 0x000fea0003800000 */
.L_x_71:
        /* <DEDUP_REMOVED lines=10> */
.L_x_74:
[----:B------:R-:W-:Y:S05]  /*38d0*/  BSYNC B1 ;  /* 0x0000000000017941 */ /* 0x000fea0003800000 */
.L_x_73:
        /* <DEDUP_REMOVED lines=10> */
.L_x_76:
[----:B------:R-:W-:Y:S05]  /*3980*/  BSYNC B1 ;  /* 0x0000000000017941 */ /* 0x000fea0003800000 */
.L_x_75:
        /* <DEDUP_REMOVED lines=9> */
.L_x_78:
[----:B------:R-:W-:Y:S05]  /*3a20*/  BSYNC B1 ;  /* 0x0000000000017941 */ /* 0x000fea0003800000 */
.L_x_77:
        /* <DEDUP_REMOVED lines=9> */
.L_x_80:
[----:B------:R-:W-:Y:S05]  /*3ac0*/  BSYNC B1 ;  /* 0x0000000000017941 */ /* 0x000fea0003800000 */
.L_x_79:
        /* <DEDUP_REMOVED lines=10> */
.L_x_82:
[----:B------:R-:W-:Y:S05]  /*3b70*/  BSYNC B1 ;  /* 0x0000000000017941 */ /* 0x000fea0003800000 */
.L_x_81:
        /* <DEDUP_REMOVED lines=10> */
.L_x_84:
[----:B------:R-:W-:Y:S05]  /*3c20*/  BSYNC B1 ;  /* 0x0000000000017941 */ /* 0x000fea0003800000 */
.L_x_83:
        /* <DEDUP_REMOVED lines=9> */
.L_x_86:
[----:B------:R-:W-:Y:S05]  /*3cc0*/  BSYNC B1 ;  /* 0x0000000000017941 */ /* 0x000fea0003800000 */
.L_x_85:
        /* <DEDUP_REMOVED lines=9> */
.L_x_88:
[----:B------:R-:W-:Y:S05]  /*3d60*/  BSYNC B1 ;  /* 0x0000000000017941 */ /* 0x000fea0003800000 */
.L_x_87:
        /* <DEDUP_REMOVED lines=10> */
.L_x_90:
[----:B------:R-:W-:Y:S05]  /*3e10*/  BSYNC B1 ;  /* 0x0000000000017941 */ /* 0x000fea0003800000 */
.L_x_89:
        /* <DEDUP_REMOVED lines=10> */
.L_x_92:
[----:B------:R-:W-:Y:S05]  /*3ec0*/  BSYNC B1 ;  /* 0x0000000000017941 */ /* 0x000fea0003800000 */
.L_x_91:
        /* <DEDUP_REMOVED lines=9> */
.L_x_94:
[----:B------:R-:W-:Y:S05]  /*3f60*/  BSYNC B1 ;  /* 0x0000000000017941 */ /* 0x000fea0003800000 */
.L_x_93:
        /* <DEDUP_REMOVED lines=9> */
.L_x_96:
[----:B------:R-:W-:Y:S05]  /*4000*/  BSYNC B1 ;  /* 0x0000000000017941 */ /* 0x000fea0003800000 */
.L_x_95:
        /* <DEDUP_REMOVED lines=10> */
.L_x_98:
[----:B------:R-:W-:Y:S05]  /*40b0*/  BSYNC B1 ;  /* 0x0000000000017941 */ /* 0x000fea0003800000 */
.L_x_97:
        /* <DEDUP_REMOVED lines=10> */
.L_x_100:
[----:B------:R-:W-:Y:S05]  /*4160*/  BSYNC B1 ;  /* 0x0000000000017941 */ /* 0x000fea0003800000 */
.L_x_99:
        /* <DEDUP_REMOVED lines=9> */
.L_x_102:
[----:B------:R-:W-:Y:S05]  /*4200*/  BSYNC B1 ;  /* 0x0000000000017941 */ /* 0x000fea0003800000 */
.L_x_101:
        /* <DEDUP_REMOVED lines=9> */
.L_x_104:
[----:B------:R-:W-:Y:S05]  /*42a0*/  BSYNC B1 ;  /* 0x0000000000017941 */ /* 0x000fea0003800000 */
.L_x_103:
        /* <DEDUP_REMOVED lines=10> */
.L_x_106:
[----:B------:R-:W-:Y:S05]  /*4350*/  BSYNC B1 ;  /* 0x0000000000017941 */ /* 0x000fea0003800000 */
.L_x_105:
        /* <DEDUP_REMOVED lines=10> */
.L_x_108:
[----:B------:R-:W-:Y:S05]  /*4400*/  BSYNC B1 ;  /* 0x0000000000017941 */ /* 0x000fea0003800000 */
.L_x_107:
        /* <DEDUP_REMOVED lines=9> */
.L_x_110:
[----:B------:R-:W-:Y:S05]  /*44a0*/  BSYNC B1 ;  /* 0x0000000000017941 */ /* 0x000fea0003800000 */
.L_x_109:
        /* <DEDUP_REMOVED lines=9> */
.L_x_112:
[----:B------:R-:W-:Y:S05]  /*4540*/  BSYNC B1 ;  /* 0x0000000000017941 */ /* 0x000fea0003800000 */
.L_x_111:
        /* <DEDUP_REMOVED lines=10> */
.L_x_114:
[----:B------:R-:W-:Y:S05]  /*45f0*/  BSYNC B1 ;  /* 0x0000000000017941 */ /* 0x000fea0003800000 */
.L_x_113:
        /* <DEDUP_REMOVED lines=10> */
.L_x_116:
[----:B------:R-:W-:Y:S05]  /*46a0*/  BSYNC B1 ;  /* 0x0000000000017941 */ /* 0x000fea0003800000 */
.L_x_115:
        /* <DEDUP_REMOVED lines=9> */
.L_x_118:
[----:B------:R-:W-:Y:S05]  /*4740*/  BSYNC B1 ;  /* 0x0000000000017941 */ /* 0x000fea0003800000 */
.L_x_117:
        /* <DEDUP_REMOVED lines=9> */
.L_x_120:
[----:B------:R-:W-:Y:S05]  /*47e0*/  BSYNC B1 ;  /* 0x0000000000017941 */ /* 0x000fea0003800000 */
.L_x_119:
        /* <DEDUP_REMOVED lines=10> */
.L_x_122:
[----:B------:R-:W-:Y:S05]  /*4890*/  BSYNC B1 ;  /* 0x0000000000017941 */ /* 0x000fea0003800000 */
.L_x_121:
        /* <DEDUP_REMOVED lines=10> */
.L_x_124:
[----:B------:R-:W-:Y:S05]  /*4940*/  BSYNC B1 ;  /* 0x0000000000017941 */ /* 0x000fea0003800000 */
.L_x_123:
        /* <DEDUP_REMOVED lines=9> */
.L_x_126:
[----:B------:R-:W-:Y:S05]  /*49e0*/  BSYNC B1 ;  /* 0x0000000000017941 */ /* 0x000fea0003800000 */
.L_x_125:
        /* <DEDUP_REMOVED lines=9> */
.L_x_128:
[----:B------:R-:W-:Y:S05]  /*4a80*/  BSYNC B1 ;  /* 0x0000000000017941 */ /* 0x000fea0003800000 */
.L_x_127:
        /* <DEDUP_REMOVED lines=10> */
.L_x_130:
[----:B------:R-:W-:Y:S05]  /*4b30*/  BSYNC B1 ;  /* 0x0000000000017941 */ /* 0x000fea0003800000 */
.L_x_129:
        /* <DEDUP_REMOVED lines=10> */
.L_x_132:
[----:B------:R-:W-:Y:S05]  /*4be0*/  BSYNC B1 ;  /* 0x0000000000017941 */ /* 0x000fea0003800000 */
.L_x_131:
        /* <DEDUP_REMOVED lines=9> */
.L_x_134:
[----:B------:R-:W-:Y:S05]  /*4c80*/  BSYNC B1 ;  /* 0x0000000000017941 */ /* 0x000fea0003800000 */
.L_x_133:
        /* <DEDUP_REMOVED lines=9> */
.L_x_136:
[----:B------:R-:W-:Y:S05]  /*4d20*/  BSYNC B1 ;  /* 0x0000000000017941 */ /* 0x000fea0003800000 */
.L_x_135:
        /* <DEDUP_REMOVED lines=10> */
.L_x_138:
[----:B------:R-:W-:Y:S05]  /*4dd0*/  BSYNC B1 ;  /* 0x0000000000017941 */ /* 0x000fea0003800000 */
.L_x_137:
        /* <DEDUP_REMOVED lines=10> */
.L_x_140:
[----:B------:R-:W-:Y:S05]  /*4e80*/  BSYNC B1 ;  /* 0x0000000000017941 */ /* 0x000fea0003800000 */
.L_x_139:
        /* <DEDUP_REMOVED lines=9> */
.L_x_142:
[----:B------:R-:W-:Y:S05]  /*4f20*/  BSYNC B1 ;  /* 0x0000000000017941 */ /* 0x000fea0003800000 */
.L_x_141:
        /* <DEDUP_REMOVED lines=9> */
.L_x_144:
[----:B------:R-:W-:Y:S05]  /*4fc0*/  BSYNC B1 ;  /* 0x0000000000017941 */ /* 0x000fea0003800000 */
.L_x_143:
        /* <DEDUP_REMOVED lines=10> */
.L_x_146:
[----:B------:R-:W-:Y:S05]  /*5070*/  BSYNC B1 ;  /* 0x0000000000017941 */ /* 0x000fea0003800000 */
.L_x_145:
        /* <DEDUP_REMOVED lines=10> */
.L_x_148:
[----:B------:R-:W-:Y:S05]  /*5120*/  BSYNC B1 ;  /* 0x0000000000017941 */ /* 0x000fea0003800000 */
.L_x_147:
        /* <DEDUP_REMOVED lines=9> */
.L_x_150:
[----:B------:R-:W-:Y:S05]  /*51c0*/  BSYNC B1 ;  /* 0x0000000000017941 */ /* 0x000fea0003800000 */
.L_x_149:
        /* <DEDUP_REMOVED lines=9> */
.L_x_152:
[----:B------:R-:W-:Y:S05]  /*5260*/  BSYNC B1 ;  /* 0x0000000000017941 */ /* 0x000fea0003800000 */
.L_x_151:
        /* <DEDUP_REMOVED lines=10> */
.L_x_154:
[----:B------:R-:W-:Y:S05]  /*5310*/  BSYNC B1 ;  /* 0x0000000000017941 */ /* 0x000fea0003800000 */
.L_x_153:
        /* <DEDUP_REMOVED lines=10> */
.L_x_156:
[----:B------:R-:W-:Y:S05]  /*53c0*/  BSYNC B1 ;  /* 0x0000000000017941 */ /* 0x000fea0003800000 */
.L_x_155:
        /* <DEDUP_REMOVED lines=9> */
.L_x_158:
[----:B------:R-:W-:Y:S05]  /*5460*/  BSYNC B1 ;  /* 0x0000000000017941 */ /* 0x000fea0003800000 */
.L_x_157:
        /* <DEDUP_REMOVED lines=9> */
.L_x_160:
[----:B------:R-:W-:Y:S05]  /*5500*/  BSYNC B1 ;  /* 0x0000000000017941 */ /* 0x000fea0003800000 */
.L_x_159:
        /* <DEDUP_REMOVED lines=10> */
.L_x_162:
[----:B------:R-:W-:Y:S05]  /*55b0*/  BSYNC B1 ;  /* 0x0000000000017941 */ /* 0x000fea0003800000 */
.L_x_161:
        /* <DEDUP_REMOVED lines=10> */
.L_x_164:
[----:B------:R-:W-:Y:S05]  /*5660*/  BSYNC B1 ;  /* 0x0000000000017941 */ /* 0x000fea0003800000 */
.L_x_163:
        /* <DEDUP_REMOVED lines=9> */
.L_x_166:
[----:B------:R-:W-:Y:S05]  /*5700*/  BSYNC B1 ;  /* 0x0000000000017941 */ /* 0x000fea0003800000 */
.L_x_165:
        /* <DEDUP_REMOVED lines=9> */
.L_x_168:
[----:B------:R-:W-:Y:S05]  /*57a0*/  BSYNC B1 ;  /* 0x0000000000017941 */ /* 0x000fea0003800000 */
.L_x_167:
        /* <DEDUP_REMOVED lines=10> */
.L_x_170:
[----:B------:R-:W-:Y:S05]  /*5850*/  BSYNC B1 ;  /* 0x0000000000017941 */ /* 0x000fea0003800000 */
.L_x_169:
        /* <DEDUP_REMOVED lines=10> */
.L_x_172:
[----:B------:R-:W-:Y:S05]  /*5900*/  BSYNC B1 ;  /* 0x0000000000017941 */ /* 0x000fea0003800000 */
.L_x_171:
        /* <DEDUP_REMOVED lines=9> */
.L_x_174:
[----:B------:R-:W-:Y:S05]  /*59a0*/  BSYNC B1 ;  /* 0x0000000000017941 */ /* 0x000fea0003800000 */
.L_x_173:
        /* <DEDUP_REMOVED lines=9> */
.L_x_176:
[----:B------:R-:W-:Y:S05]  /*5a40*/  BSYNC B1 ;  /* 0x0000000000017941 */ /* 0x000fea0003800000 */
.L_x_175:
        /* <DEDUP_REMOVED lines=10> */
.L_x_178:
[----:B------:R-:W-:Y:S05]  /*5af0*/  BSYNC B1 ;  /* 0x0000000000017941 */ /* 0x000fea0003800000 */
.L_x_177:
        /* <DEDUP_REMOVED lines=10> */
.L_x_180:
[----:B------:R-:W-:Y:S05]  /*5ba0*/  BSYNC B1 ;  /* 0x0000000000017941 */ /* 0x000fea0003800000 */
.L_x_179:
        /* <DEDUP_REMOVED lines=9> */
.L_x_182:
[----:B------:R-:W-:Y:S05]  /*5c40*/  BSYNC B1 ;  /* 0x0000000000017941 */ /* 0x000fea0003800000 */
.L_x_181:
        /* <DEDUP_REMOVED lines=9> */
.L_x_184:
[----:B------:R-:W-:Y:S05]  /*5ce0*/  BSYNC B1 ;  /* 0x0000000000017941 */ /* 0x000fea0003800000 */
.L_x_183:
        /* <DEDUP_REMOVED lines=10> */
.L_x_186:
[----:B------:R-:W-:Y:S05]  /*5d90*/  BSYNC B1 ;  /* 0x0000000000017941 */ /* 0x000fea0003800000 */
.L_x_185:
        /* <DEDUP_REMOVED lines=10> */
.L_x_188:
[----:B------:R-:W-:Y:S05]  /*5e40*/  BSYNC B1 ;  /* 0x0000000000017941 */ /* 0x000fea0003800000 */
.L_x_187:
        /* <DEDUP_REMOVED lines=9> */
.L_x_190:
[----:B------:R-:W-:Y:S05]  /*5ee0*/  BSYNC B1 ;  /* 0x0000000000017941 */ /* 0x000fea0003800000 */
.L_x_189:
        /* <DEDUP_REMOVED lines=9> */
.L_x_192:
[----:B------:R-:W-:Y:S05]  /*5f80*/  BSYNC B1 ;  /* 0x0000000000017941 */ /* 0x000fea0003800000 */
.L_x_191:
        /* <DEDUP_REMOVED lines=10> */
.L_x_194:
[----:B------:R-:W-:Y:S05]  /*6030*/  BSYNC B1 ;  /* 0x0000000000017941 */ /* 0x000fea0003800000 */
.L_x_193:
        /* <DEDUP_REMOVED lines=10> */
.L_x_196:
[----:B------:R-:W-:Y:S05]  /*60e0*/  BSYNC B1 ;  /* 0x0000000000017941 */ /* 0x000fea0003800000 */
.L_x_195:
        /* <DEDUP_REMOVED lines=9> */
.L_x_198:
[----:B------:R-:W-:Y:S05]  /*6180*/  BSYNC B1 ;  /* 0x0000000000017941 */ /* 0x000fea0003800000 */
.L_x_197:
        /* <DEDUP_REMOVED lines=9> */
.L_x_200:
[----:B------:R-:W-:Y:S05]  /*6220*/  BSYNC B1 ;  /* 0x0000000000017941 */ /* 0x000fea0003800000 */
.L_x_199:
        /* <DEDUP_REMOVED lines=10> */
.L_x_202:
[----:B------:R-:W-:Y:S05]  /*62d0*/  BSYNC B1 ;  /* 0x0000000000017941 */ /* 0x000fea0003800000 */
.L_x_201:
        /* <DEDUP_REMOVED lines=10> */
.L_x_204:
[----:B------:R-:W-:Y:S05]  /*6380*/  BSYNC B1 ;  /* 0x0000000000017941 */ /* 0x000fea0003800000 */
.L_x_203:
        /* <DEDUP_REMOVED lines=9> */
.L_x_206:
[----:B------:R-:W-:Y:S05]  /*6420*/  BSYNC B1 ;  /* 0x0000000000017941 */ /* 0x000fea0003800000 */
.L_x_205:
        /* <DEDUP_REMOVED lines=9> */
.L_x_208:
[----:B------:R-:W-:Y:S05]  /*64c0*/  BSYNC B1 ;  /* 0x0000000000017941 */ /* 0x000fea0003800000 */
.L_x_207:
        /* <DEDUP_REMOVED lines=10> */
.L_x_210:
[----:B------:R-:W-:Y:S05]  /*6570*/  BSYNC B1 ;  /* 0x0000000000017941 */ /* 0x000fea0003800000 */
.L_x_209:
        /* <DEDUP_REMOVED lines=10> */
.L_x_212:
[----:B------:R-:W-:Y:S05]  /*6620*/  BSYNC B1 ;  /* 0x0000000000017941 */ /* 0x000fea0003800000 */
.L_x_211:
        /* <DEDUP_REMOVED lines=9> */
.L_x_214:
[----:B------:R-:W-:Y:S05]  /*66c0*/  BSYNC B1 ;  /* 0x0000000000017941 */ /* 0x000fea0003800000 */
.L_x_213:
        /* <DEDUP_REMOVED lines=9> */
.L_x_216:
[----:B------:R-:W-:Y:S05]  /*6760*/  BSYNC B1 ;  /* 0x0000000000017941 */ /* 0x000fea0003800000 */
.L_x_215:
        /* <DEDUP_REMOVED lines=10> */
.L_x_218:
[----:B------:R-:W-:Y:S05]  /*6810*/  BSYNC B1 ;  /* 0x0000000000017941 */ /* 0x000fea0003800000 */
.L_x_217:
        /* <DEDUP_REMOVED lines=10> */
.L_x_220:
[----:B------:R-:W-:Y:S05]  /*68c0*/  BSYNC B1 ;  /* 0x0000000000017941 */ /* 0x000fea0003800000 */
.L_x_219:
        /* <DEDUP_REMOVED lines=9> */
.L_x_222:
[----:B------:R-:W-:Y:S05]  /*6960*/  BSYNC B1 ;  /* 0x0000000000017941 */ /* 0x000fea0003800000 */
.L_x_221:
        /* <DEDUP_REMOVED lines=9> */
.L_x_224:
[----:B------:R-:W-:Y:S05]  /*6a00*/  BSYNC B1 ;  /* 0x0000000000017941 */ /* 0x000fea0003800000 */
.L_x_223:
        /* <DEDUP_REMOVED lines=10> */
.L_x_226:
[----:B------:R-:W-:Y:S05]  /*6ab0*/  BSYNC B1 ;  /* 0x0000000000017941 */ /* 0x000fea0003800000 */
.L_x_225:
        /* <DEDUP_REMOVED lines=10> */
.L_x_228:
[----:B------:R-:W-:Y:S05]  /*6b60*/  BSYNC B1 ;  /* 0x0000000000017941 */ /* 0x000fea0003800000 */
.L_x_227:
        /* <DEDUP_REMOVED lines=9> */
.L_x_230:
[----:B------:R-:W-:Y:S05]  /*6c00*/  BSYNC B1 ;  /* 0x0000000000017941 */ /* 0x000fea0003800000 */
.L_x_229:
        /* <DEDUP_REMOVED lines=9> */
.L_x_232:
[----:B------:R-:W-:Y:S05]  /*6ca0*/  BSYNC B1 ;  /* 0x0000000000017941 */ /* 0x000fea0003800000 */
.L_x_231:
        /* <DEDUP_REMOVED lines=10> */
.L_x_234:
[----:B------:R-:W-:Y:S05]  /*6d50*/  BSYNC B1 ;  /* 0x0000000000017941 */ /* 0x000fea0003800000 */
.L_x_233:
        /* <DEDUP_REMOVED lines=10> */
.L_x_236:
[----:B------:R-:W-:Y:S05]  /*6e00*/  BSYNC B1 ;  /* 0x0000000000017941 */ /* 0x000fea0003800000 */
.L_x_235:
        /* <DEDUP_REMOVED lines=9> */
.L_x_238:
[----:B------:R-:W-:Y:S05]  /*6ea0*/  BSYNC B1 ;  /* 0x0000000000017941 */ /* 0x000fea0003800000 */
.L_x_237:
        /* <DEDUP_REMOVED lines=9> */
.L_x_240:
[----:B------:R-:W-:Y:S05]  /*6f40*/  BSYNC B1 ;  /* 0x0000000000017941 */ /* 0x000fea0003800000 */
.L_x_239:
        /* <DEDUP_REMOVED lines=10> */
.L_x_242:
[----:B------:R-:W-:Y:S05]  /*6ff0*/  BSYNC B1 ;  /* 0x0000000000017941 */ /* 0x000fea0003800000 */
.L_x_241:
        /* <DEDUP_REMOVED lines=10> */
.L_x_244:
[----:B------:R-:W-:Y:S05]  /*70a0*/  BSYNC B1 ;  /* 0x0000000000017941 */ /* 0x000fea0003800000 */
.L_x_243:
        /* <DEDUP_REMOVED lines=9> */
.L_x_246:
[----:B------:R-:W-:Y:S05]  /*7140*/  BSYNC B1 ;  /* 0x0000000000017941 */ /* 0x000fea0003800000 */
.L_x_245:
        /* <DEDUP_REMOVED lines=9> */
.L_x_248:
[----:B------:R-:W-:Y:S05]  /*71e0*/  BSYNC B1 ;  /* 0x0000000000017941 */ /* 0x000fea0003800000 */
.L_x_247:
        /* <DEDUP_REMOVED lines=10> */
.L_x_250:
[----:B------:R-:W-:Y:S05]  /*7290*/  BSYNC B1 ;  /* 0x0000000000017941 */ /* 0x000fea0003800000 */
.L_x_249:
        /* <DEDUP_REMOVED lines=10> */
.L_x_252:
[----:B------:R-:W-:Y:S05]  /*7340*/  BSYNC B1 ;  /* 0x0000000000017941 */ /* 0x000fea0003800000 */
.L_x_251:
        /* <DEDUP_REMOVED lines=9> */
.L_x_254:
[----:B------:R-:W-:Y:S05]  /*73e0*/  BSYNC B1 ;  /* 0x0000000000017941 */ /* 0x000fea0003800000 */
.L_x_253:
        /* <DEDUP_REMOVED lines=9> */
.L_x_256:
[----:B------:R-:W-:Y:S05]  /*7480*/  BSYNC B1 ;  /* 0x0000000000017941 */ /* 0x000fea0003800000 */
.L_x_255:
        /* <DEDUP_REMOVED lines=10> */
.L_x_258:
[----:B------:R-:W-:Y:S05]  /*7530*/  BSYNC B1 ;  /* 0x0000000000017941 */ /* 0x000fea0003800000 */
.L_x_257:
        /* <DEDUP_REMOVED lines=10> */
.L_x_260:
[----:B------:R-:W-:Y:S05]  /*75e0*/  BSYNC B1 ;  /* 0x0000000000017941 */ /* 0x000fea0003800000 */
.L_x_259:
        /* <DEDUP_REMOVED lines=9> */
.L_x_262:
[----:B------:R-:W-:Y:S05]  /*7680*/  BSYNC B1 ;  /* 0x0000000000017941 */ /* 0x000fea0003800000 */
.L_x_261:
        /* <DEDUP_REMOVED lines=9> */
.L_x_264:
[----:B------:R-:W-:Y:S05]  /*7720*/  BSYNC B1 ;  /* 0x0000000000017941 */ /* 0x000fea0003800000 */
.L_x_263:
        /* <DEDUP_REMOVED lines=10> */
.L_x_266:
[----:B------:R-:W-:Y:S05]  /*77d0*/  BSYNC B1 ;  /* 0x0000000000017941 */ /* 0x000fea0003800000 */
.L_x_265:
        /* <DEDUP_REMOVED lines=10> */
.L_x_268:
[----:B------:R-:W-:Y:S05]  /*7880*/  BSYNC B1 ;  /* 0x0000000000017941 */ /* 0x000fea0003800000 */
.L_x_267:
        /* <DEDUP_REMOVED lines=9> */
.L_x_270:
[----:B------:R-:W-:Y:S05]  /*7920*/  BSYNC B1 ;  /* 0x0000000000017941 */ /* 0x000fea0003800000 */
.L_x_269:
        /* <DEDUP_REMOVED lines=9> */
.L_x_272:
[----:B------:R-:W-:Y:S05]  /*79c0*/  BSYNC B1 ;  /* 0x0000000000017941 */ /* 0x000fea0003800000 */
.L_x_271:
        /* <DEDUP_REMOVED lines=10> */
.L_x_274:
[----:B------:R-:W-:Y:S05]  /*7a70*/  BSYNC B1 ;  /* 0x0000000000017941 */ /* 0x000fea0003800000 */
.L_x_273:
        /* <DEDUP_REMOVED lines=10> */
.L_x_276:
[----:B------:R-:W-:Y:S05]  /*7b20*/  BSYNC B1 ;  /* 0x0000000000017941 */ /* 0x000fea0003800000 */
.L_x_275:
        /* <DEDUP_REMOVED lines=9> */
.L_x_278:
[----:B------:R-:W-:Y:S05]  /*7bc0*/  BSYNC B1 ;  /* 0x0000000000017941 */ /* 0x000fea0003800000 */
.L_x_277:
        /* <DEDUP_REMOVED lines=9> */
.L_x_280:
[----:B------:R-:W-:Y:S05]  /*7c60*/  BSYNC B1 ;  /* 0x0000000000017941 */ /* 0x000fea0003800000 */
.L_x_279:
        /* <DEDUP_REMOVED lines=10> */
.L_x_282:
[----:B------:R-:W-:Y:S05]  /*7d10*/  BSYNC B1 ;  /* 0x0000000000017941 */ /* 0x000fea0003800000 */
.L_x_281:
        /* <DEDUP_REMOVED lines=10> */
.L_x_284:
[----:B------:R-:W-:Y:S05]  /*7dc0*/  BSYNC B1 ;  /* 0x0000000000017941 */ /* 0x000fea0003800000 */
.L_x_283:
        /* <DEDUP_REMOVED lines=9> */
.L_x_286:
[----:B------:R-:W-:Y:S05]  /*7e60*/  BSYNC B1 ;  /* 0x0000000000017941 */ /* 0x000fea0003800000 */
.L_x_285:
[----:B0----5:R-:W-:Y:S01]  /*7e70*/  IMAD.U32 R3, R18, 0x10000, RZ ;  /* 0x0001000012037824 */ /* 0x021fe200078e00ff */
[----:B------:R-:W-:Y:S01]  /*7e80*/  ISETP.GT.AND P0, PT, R4, 0x8, P0 ;  /* 0x000000080400780c */ /* 0x000fe20000704270 */
[----:B------:R-:W-:Y:S01]  /*7e90*/  @P1 IMAD.MOV.U32 R2, RZ, RZ, R10 ;  /* 0x000000ffff021224 */ /* 0x000fe200078e000a */
[----:B------:R-:W-:Y:S01]  /*7ea0*/  BSSY B1, `(.L_x_287) ;  /* 0x0000009000017945 */ /* 0x000fe20003800000 */
[----:B------:R-:W-:-:S04]  /*7eb0*/  FMUL R3, R3, R22 ;  /* 0x0000001603037220 */ /* 0x000fc80000400000 */
[----:B------:R-:W-:-:S05]  /*7ec0*/  FFMA R3, R150, R23, R3 ;  /* 0x0000001796037223 */ /* 0x000fca0000000003 */
[----:B------:R-:W-:-:S04]  /*7ed0*/  F2FP.BF16.F32.PACK_AB R3, RZ, R3 ;  /* 0x00000003ff03723e */ /* 0x000fc800000010ff */
[----:B------:R-:W-:Y:S01]  /*7ee0*/  PRMT R0, R3, 0x7610, R0 ;  /* 0x0000761003007816 */ /* 0x000fe20000000000 */
[----:B------:R-:W-:-:S05]  /*7ef0*/  @P1 IMAD.MOV.U32 R3, RZ, RZ, R11 ;  /* 0x000000ffff031224 */ /* 0x000fca00078e000b */
[----:B------:R0:W-:Y:S01]  /*7f00*/  @P1 STG.E.U16 desc[UR50][R2.64+0x1f0], R0 ;  /* 0x0001f00002001986 */ /* 0x0001e2000c101532 */
[----:B------:R-:W-:Y:S05]  /*7f10*/  @!P0 BRA `(.L_x_288) ;  /* 0x0000000000048947 */ /* 0x000fea0003800000 */
[----:B------:R0:W5:Y:S02]  /*7f20*/  LDG.E.LTC128B.U16 R18, desc[UR50][R8.64+0x1f2] ;  /* 0x0001f23208127981 */ /* 0x000164000c1e1520 */
.L_x_288:
[----:B------:R-:W-:Y:S05]  /*7f30*/  BSYNC B1 ;  /* 0x0000000000017941 */ /* 0x000fea0003800000 */
.L_x_287:
[----:B------:R-:W-:Y:S05]  /*7f40*/  @!P0 BRA `(.L_x_289) ;  /* 0x0000002400408947 */ /* 0x000fea0003800000 */
[----:B0----5:R-:W-:-:S04]  /*7f50*/  IMAD.U32 R3, R18, 0x10000, RZ ;  /* 0x0001000012037824 */ /* 0x021fc800078e00ff */
[----:B------:R-:W-:-:S04]  /*7f60*/  FMUL R0, R3, R22 ;  /* 0x0000001603007220 */ /* 0x000fc80000400000 */
[----:B------:R-:W-:-:S05]  /*7f70*/  FFMA R0, R151, R23, R0 ;  /* 0x0000001797007223 */ /* 0x000fca0000000000 */
[----:B------:R-:W-:-:S05]  /*7f80*/  F2FP.BF16.F32.PACK_AB R0, RZ, R0 ;  /* 0x00000000ff00723e */ /* 0x000fca00000010ff */
[----:B------:R0:W-:Y:S01]  /*7f90*/  STG.E.U16 desc[UR50][R10.64+0x1f2], R0 ;  /* 0x0001f2000a007986 */ /* 0x0001e2000c101532 */
[----:B------:R-:W-:Y:S05]  /*7fa0*/  BRA `(.L_x_289) ;  /* 0x0000002400287947 */ /* 0x000fea0003800000 */
.L_x_36:
[----:B------:R-:W-:Y:S01]  /*7fb0*/  ISETP.GT.AND P0, PT, R0, 0x1, PT ;  /* 0x000000010000780c */ /* 0x000fe20003f04270 */
[----:B------:R-:W-:Y:S01]  /*7fc0*/  ULDC.64 UR4, c[0x0][0x5c0] ;  /* 0x0001700000047ab9 */ /* 0x000fe20000000a00 */
[-C--:B------:R-:W-:Y:S01]  /*7fd0*/  FMUL R24, R24, R23.reuse ;  /* 0x0000001718187220 */ /* 0x080fe20000400000 */
[-C--:B------:R-:W-:Y:S01]  /*7fe0*/  FMUL R25, R25, R23.reuse ;  /* 0x0000001719197220 */ /* 0x080fe20000400000 */
[----:B------:R-:W-:Y:S01]  /*7ff0*/  ISETP.GT.AND P3, PT, R4, RZ, P0 ;  /* 0x000000ff0400720c */ /* 0x000fe20000764270 */
[-C--:B------:R-:W-:Y:S01]  /*8000*/  FMUL R26, R26, R23.reuse ;  /* 0x000000171a1a7220 */ /* 0x080fe20000400000 */
[----:B------:R-:W-:Y:S01]  /*8010*/  LEA R2, P4, R172, UR4, 0x1 ;  /* 0x00000004ac027c11 */ /* 0x000fe2000f8808ff */
[-C--:B------:R-:W-:Y:S01]  /*8020*/  FMUL R27, R27, R23.reuse ;  /* 0x000000171b1b7220 */ /* 0x080fe20000400000 */
[----:B------:R-:W-:Y:S01]  /*8030*/  F2FP.BF16.F32.PACK_AB R24, RZ, R24 ;  /* 0x00000018ff18723e */ /* 0x000fe200000010ff */
[-C--:B------:R-:W-:Y:S01]  /*8040*/  FMUL R28, R28, R23.reuse ;  /* 0x000000171c1c7220 */ /* 0x080fe20000400000 */
[----:B------:R-:W-:Y:S01]  /*8050*/  LEA.HI.X R3, R172, UR5, R175, 0x1, P4 ;  /* 0x00000005ac037c11 */ /* 0x000fe2000a0f0caf */
[----:B------:R-:W-:Y:S01]  /*8060*/  FMUL R29, R29, R23 ;  /* 0x000000171d1d7220 */ /* 0x000fe20000400000 */
[----:B------:R-:W-:Y:S01]  /*8070*/  F2FP.BF16.F32.PACK_AB R25, RZ, R25 ;  /* 0x00000019ff19723e */ /* 0x000fe200000010ff */
[-C--:B------:R-:W-:Y:S01]  /*8080*/  FMUL R30, R30, R23.reuse ;  /* 0x000000171e1e7220 */ /* 0x080fe20000400000 */
[C---:B------:R-:W-:Y:S01]  /*8090*/  SHF.L.U64.HI R11, R10.reuse, 0x4, R11 ;  /* 0x000000040a0b7819 */ /* 0x040fe2000001020b */
[----:B------:R-:W-:Y:S01]  /*80a0*/  @P1 STG.E.U16 desc[UR50][R2.64], R24 ;  /* 0x0000001802001986 */ /* 0x000fe2000c101532 */
[----:B------:R-:W-:Y:S01]  /*80b0*/  LEA R6, P4, R10, R2, 0x4 ;  /* 0x000000020a067211 */ /* 0x000fe200078820ff */
[-C--:B------:R-:W-:Y:S01]  /*80c0*/  FMUL R31, R31, R23.reuse ;  /* 0x000000171f1f7220 */ /* 0x080fe20000400000 */
[----:B------:R-:W-:Y:S01]  /*80d0*/  ISETP.GT.AND P2, PT, R4, 0x8, P2 ;  /* 0x000000080400780c */ /* 0x000fe20001744270 */
[----:B------:R-:W-:Y:S01]  /*80e0*/  @P3 STG.E.U16 desc[UR50][R2.64+0x2], R25 ;  /* 0x0000021902003986 */ /* 0x000fe2000c101532 */
[----:B------:R-:W-:Y:S01]  /*80f0*/  ISETP.GT.AND P1, PT, R0, 0x8, PT ;  /* 0x000000080000780c */ /* 0x000fe20003f24270 */
[----:B------:R-:W-:Y:S01]  /*8100*/  IMAD.X R7, R11, 0x1, R3, P4 ;  /* 0x000000010b077824 */ /* 0x000fe200020e0603 */
[----:B------:R-:W-:Y:S01]  /*8110*/  ISETP.GT.AND P3, PT, R4, 0x8, P0 ;  /* 0x000000080400780c */ /* 0x000fe20000764270 */
[-C--:B------:R-:W-:Y:S01]  /*8120*/  FMUL R32, R32, R23.reuse ;  /* 0x0000001720207220 */ /* 0x080fe20000400000 */
[----:B------:R-:W-:Y:S01]  /*8130*/  ISETP.GT.AND P0, PT, R0, 0x9, PT ;  /* 0x000000090000780c */ /* 0x000fe20003f04270 */
[-C--:B------:R-:W-:Y:S01]  /*8140*/  FMUL R33, R33, R23.reuse ;  /* 0x0000001721217220 */ /* 0x080fe20000400000 */
[----:B------:R-:W-:Y:S01]  /*8150*/  ISETP.GT.AND P5, PT, R4, RZ, P1 ;  /* 0x000000ff0400720c */ /* 0x000fe20000fa4270 */
[-C--:B------:R-:W-:Y:S01]  /*8160*/  FMUL R34, R34, R23.reuse ;  /* 0x0000001722227220 */ /* 0x080fe20000400000 */
[----:B------:R-:W-:Y:S01]  /*8170*/  ISETP.GT.AND P4, PT, R4, RZ, P0 ;  /* 0x000000ff0400720c */ /* 0x000fe20000784270 */
[-C--:B------:R-:W-:Y:S01]  /*8180*/  FMUL R35, R35, R23.reuse ;  /* 0x0000001723237220 */ /* 0x080fe20000400000 */
[----:B------:R-:W-:Y:S01]  /*8190*/  F2FP.BF16.F32.PACK_AB R26, RZ, R26 ;  /* 0x0000001aff1a723e */ /* 0x000fe200000010ff */
[----:B------:R-:W-:Y:S01]  /*81a0*/  FMUL R36, R36, R23 ;  /* 0x0000001724247220 */ /* 0x000fe20000400000 */
[----:B------:R-:W-:Y:S01]  /*81b0*/  F2FP.BF16.F32.PACK_AB R27, RZ, R27 ;  /* 0x0000001bff1b723e */ /* 0x000fe200000010ff */
[----:B------:R-:W-:Y:S01]  /*81c0*/  FMUL R37, R37, R23 ;  /* 0x0000001725257220 */ /* 0x000fe20000400000 */
[----:B------:R-:W-:Y:S01]  /*81d0*/  F2FP.BF16.F32.PACK_AB R28, RZ, R28 ;  /* 0x0000001cff1c723e */ /* 0x000fe200000010ff */
[----:B------:R-:W-:Y:S01]  /*81e0*/  @P2 STG.E.U16 desc[UR50][R6.64], R26 ;  /* 0x0000001a06002986 */ /* 0x000fe2000c101532 */
[----:B------:R-:W-:Y:S01]  /*81f0*/  F2FP.BF16.F32.PACK_AB R29, RZ, R29 ;  /* 0x0000001dff1d723e */ /* 0x000fe200000010ff */
[-C--:B------:R-:W-:Y:S01]  /*8200*/  FMUL R38, R38, R23.reuse ;  /* 0x0000001726267220 */ /* 0x080fe20000400000 */
[----:B------:R-:W-:Y:S01]  /*8210*/  ISETP.GT.AND P1, PT, R4, 0x8, P1 ;  /* 0x000000080400780c */ /* 0x000fe20000f24270 */
[----:B------:R-:W-:Y:S01]  /*8220*/  @P3 STG.E.U16 desc[UR50][R6.64+0x2], R27 ;  /* 0x0000021b06003986 */ /* 0x000fe2000c101532 */
[----:B------:R-:W-:Y:S01]  /*8230*/  ISETP.GT.AND P3, PT, R0, 0x10, PT ;  /* 0x000000100000780c */ /* 0x000fe20003f64270 */
[-C--:B------:R-:W-:Y:S01]  /*8240*/  FMUL R39, R39, R23.reuse ;  /* 0x0000001727277220 */ /* 0x080fe20000400000 */
[----:B------:R-:W-:Y:S01]  /*8250*/  ISETP.GT.AND P2, PT, R4, 0x8, P0 ;  /* 0x000000080400780c */ /* 0x000fe20000744270 */
[----:B------:R-:W-:Y:S01]  /*8260*/  @P5 STG.E.U16 desc[UR50][R2.64+0x10], R28 ;  /* 0x0000101c02005986 */ /* 0x000fe2000c101532 */
[----:B------:R-:W-:Y:S01]  /*8270*/  ISETP.GT.AND P0, PT, R0, 0x11, PT ;  /* 0x000000110000780c */ /* 0x000fe20003f04270 */
[-C--:B------:R-:W-:Y:S01]  /*8280*/  FMUL R40, R40, R23.reuse ;  /* 0x0000001728287220 */ /* 0x080fe20000400000 */
[----:B------:R-:W-:Y:S01]  /*8290*/  F2FP.BF16.F32.PACK_AB R30, RZ, R30 ;  /* 0x0000001eff1e723e */ /* 0x000fe200000010ff */
[----:B------:R-:W-:Y:S01]  /*82a0*/  @P4 STG.E.U16 desc[UR50][R2.64+0x12], R29 ;  /* 0x0000121d02004986 */ /* 0x000fe2000c101532 */
[C---:B------:R-:W-:Y:S01]  /*82b0*/  ISETP.GT.AND P4, PT, R4.reuse, RZ, P3 ;  /* 0x000000ff0400720c */ /* 0x040fe20001f84270 */
[----:B------:R-:W-:Y:S01]  /*82c0*/  FMUL R41, R41, R23 ;  /* 0x0000001729297220 */ /* 0x000fe20000400000 */
[----:B------:R-:W-:Y:S01]  /*82d0*/  ISETP.GT.AND P5, PT, R4, RZ, P0 ;  /* 0x000000ff0400720c */ /* 0x000fe200007a4270 */
[----:B------:R-:W-:Y:S01]  /*82e0*/  @P1 STG.E.U16 desc[UR50][R6.64+0x10], R30 ;  /* 0x0000101e06001986 */ /* 0x000fe2000c101532 */
[----:B------:R-:W-:Y:S01]  /*82f0*/  F2FP.BF16.F32.PACK_AB R31, RZ, R31 ;  /* 0x0000001fff1f723e */ /* 0x000fe200000010ff */
[-C--:B------:R-:W-:Y:S01]  /*8300*/  FMUL R42, R42, R23.reuse ;  /* 0x000000172a2a7220 */ /* 0x080fe20000400000 */
[----:B------:R-:W-:Y:S01]  /*8310*/  F2FP.BF16.F32.PACK_AB R32, RZ, R32 ;  /* 0x00000020ff20723e */ /* 0x000fe200000010ff */
[----:B------:R-:W-:Y:S01]  /*8320*/  FMUL R43, R43, R23 ;  /* 0x000000172b2b7220 */ /* 0x000fe20000400000 */
[----:B------:R-:W-:Y:S01]  /*8330*/  ISETP.GT.AND P1, PT, R4, 0x8, P3 ;  /* 0x000000080400780c */ /* 0x000fe20001f24270 */
[----:B------:R-:W-:Y:S01]  /*8340*/  @P2 STG.E.U16 desc[UR50][R6.64+0x12], R31 ;  /* 0x0000121f06002986 */ /* 0x000fe2000c101532 */
[----:B------:R-:W-:Y:S01]  /*8350*/  F2FP.BF16.F32.PACK_AB R33, RZ, R33 ;  /* 0x00000021ff21723e */ /* 0x000fe200000010ff */
[-C--:B------:R-:W-:Y:S01]  /*8360*/  FMUL R44, R44, R23.reuse ;  /* 0x000000172c2c7220 */ /* 0x080fe20000400000 */
[----:B------:R-:W-:Y:S01]  /*8370*/  ISETP.GT.AND P3, PT, R0, 0x18, PT ;  /* 0x000000180000780c */ /* 0x000fe20003f64270 */
[----:B------:R-:W-:Y:S01]  /*8380*/  @P4 STG.E.U16 desc[UR50][R2.64+0x20], R32 ;  /* 0x0000202002004986 */ /* 0x000fe2000c101532 */
[----:B------:R-:W-:Y:S01]  /*8390*/  ISETP.GT.AND P2, PT, R4, 0x8, P0 ;  /* 0x000000080400780c */ /* 0x000fe20000744270 */
[-C--:B------:R-:W-:Y:S01]  /*83a0*/  FMUL R45, R45, R23.reuse ;  /* 0x000000172d2d7220 */ /* 0x080fe20000400000 */
[----:B------:R-:W-:Y:S01]  /*83b0*/  ISETP.GT.AND P0, PT, R0, 0x19, PT ;  /* 0x000000190000780c */ /* 0x000fe20003f04270 */
[----:B------:R-:W-:Y:S01]  /*83c0*/  @P5 STG.E.U16 desc[UR50][R2.64+0x22], R33 ;  /* 0x0000222102005986 */ /* 0x000fe2000c101532 */
[----:B------:R-:W-:Y:S01]  /*83d0*/  ISETP.GT.AND P4, PT, R4, RZ, P3 ;  /* 0x000000ff0400720c */ /* 0x000fe20001f84270 */
[-C--:B------:R-:W-:Y:S01]  /*83e0*/  FMUL R46, R46, R23.reuse ;  /* 0x000000172e2e7220 */ /* 0x080fe20000400000 */
[----:B------:R-:W-:Y:S01]  /*83f0*/  ISETP.GT.AND P5, PT, R4, RZ, P0 ;  /* 0x000000ff0400720c */ /* 0x000fe200007a4270 */
[-C--:B------:R-:W-:Y:S01]  /*8400*/  FMUL R47, R47, R23.reuse ;  /* 0x000000172f2f7220 */ /* 0x080fe20000400000 */
[----:B------:R-:W-:Y:S01]  /*8410*/  F2FP.BF16.F32.PACK_AB R34, RZ, R34 ;  /* 0x00000022ff22723e */ /* 0x000fe200000010ff */
[----:B------:R-:W-:Y:S01]  /*8420*/  FMUL R48, R48, R23 ;  /* 0x0000001730307220 */ /* 0x000fe20000400000 */
[----:B------:R-:W-:Y:S01]  /*8430*/  F2FP.BF16.F32.PACK_AB R35, RZ, R35 ;  /* 0x00000023ff23723e */ /* 0x000fe200000010ff */
[-C--:B------:R-:W-:Y:S01]  /*8440*/  FMUL R49, R49, R23.reuse ;  /* 0x0000001731317220 */ /* 0x080fe20000400000 */
[----:B------:R-:W-:Y:S01]  /*8450*/  F2FP.BF16.F32.PACK_AB R36, RZ, R36 ;  /* 0x00000024ff24723e */ /* 0x000fe200000010ff */
[----:B------:R-:W-:Y:S01]  /*8460*/  @P1 STG.E.U16 desc[UR50][R6.64+0x20], R34 ;  /* 0x0000202206001986 */ /* 0x000fe2000c101532 */
[----:B------:R-:W-:Y:S01]  /*8470*/  ISETP.GT.AND P1, PT, R4, 0x8, P3 ;  /* 0x000000080400780c */ /* 0x000fe20001f24270 */
[----:B------:R-:W-:Y:S01]  /*8480*/  FMUL R50, R50, R23 ;  /* 0x0000001732327220 */ /* 0x000fe20000400000 */
[----:B------:R-:W-:Y:S01]  /*8490*/  F2FP.BF16.F32.PACK_AB R37, RZ, R37 ;  /* 0x00000025ff25723e */ /* 0x000fe200000010ff */
[----:B------:R-:W-:Y:S01]  /*84a0*/  @P2 STG.E.U16 desc[UR50][R6.64+0x22], R35 ;  /* 0x0000222306002986 */ /* 0x000fe2000c101532 */
[----:B------:R-:W-:Y:S01]  /*84b0*/  ISETP.GT.AND P3, PT, R0, 0x20, PT ;  /* 0x000000200000780c */ /* 0x000fe20003f64270 */
[-C--:B------:R-:W-:Y:S01]  /*84c0*/  FMUL R51, R51, R23.reuse ;  /* 0x0000001733337220 */ /* 0x080fe20000400000 */
[----:B------:R-:W-:Y:S01]  /*84d0*/  ISETP.GT.AND P2, PT, R4, 0x8, P0 ;  /* 0x000000080400780c */ /* 0x000fe20000744270 */
[----:B------:R-:W-:Y:S01]  /*84e0*/  @P4 STG.E.U16 desc[UR50][R2.64+0x30], R36 ;  /* 0x0000302402004986 */ /* 0x000fe2000c101532 */
[----:B------:R-:W-:Y:S01]  /*84f0*/  ISETP.GT.AND P0, PT, R0, 0x21, PT ;  /* 0x000000210000780c */ /* 0x000fe20003f04270 */
[-C--:B------:R-:W-:Y:S01]  /*8500*/  FMUL R52, R52, R23.reuse ;  /* 0x0000001734347220 */ /* 0x080fe20000400000 */
[C---:B------:R-:W-:Y:S01]  /*8510*/  ISETP.GT.AND P4, PT, R4.reuse, RZ, P3 ;  /* 0x000000ff0400720c */ /* 0x040fe20001f84270 */
[----:B------:R-:W-:Y:S01]  /*8520*/  @P5 STG.E.U16 desc[UR50][R2.64+0x32], R37 ;  /* 0x0000322502005986 */ /* 0x000fe2000c101532 */
        /* <DEDUP_REMOVED lines=328> */
[----:B------:R-:W-:-:S02]  /*99b0*/  ISETP.GT.AND P1, PT, R4, 0x8, P3 ;  /* 0x000000080400780c */ /* 0x000fc40001f24270 */
[----:B------:R-:W-:Y:S01]  /*99c0*/  F2FP.BF16.F32.PACK_AB R105, RZ, R105 ;  /* 0x00000069ff69723e */ /* 0x000fe200000010ff */
[----:B------:R-:W-:Y:S01]  /*99d0*/  @P2 STG.E.U16 desc[UR50][R6.64+0x132], R103 ;  /* 0x0001326706002986 */ /* 0x000fe2000c101532 */
[----:B------:R-:W-:Y:S02]  /*99e0*/  ISETP.GT.AND P3, PT, R0, 0xa8, PT ;  /* 0x000000a80000780c */ /* 0x000fe40003f64270 */
[----:B------:R-:W-:Y:S01]  /*99f0*/  ISETP.GT.AND P2, PT, R4, 0x8, P0 ;  /* 0x000000080400780c */ /* 0x000fe20000744270 */
[----:B------:R-:W-:Y:S01]  /*9a00*/  @P4 STG.E.U16 desc[UR50][R2.64+0x140], R104 ;  /* 0x0001406802004986 */ /* 0x000fe2000c101532 */
[----:B------:R-:W-:Y:S02]  /*9a10*/  ISETP.GT.AND P0, PT, R0, 0xa9, PT ;  /* 0x000000a90000780c */ /* 0x000fe40003f04270 */
[C---:B------:R-:W-:Y:S01]  /*9a20*/  ISETP.GT.AND P4, PT, R4.reuse, RZ, P3 ;  /* 0x000000ff0400720c */ /* 0x040fe20001f84270 */
[----:B------:R-:W-:Y:S01]  /*9a30*/  @P5 STG.E.U16 desc[UR50][R2.64+0x142], R105 ;  /* 0x0001426902005986 */ /* 0x000fe2000c101532 */
[----:B------:R-:W-:-:S02]  /*9a40*/  ISETP.GT.AND P5, PT, R4, RZ, P0 ;  /* 0x000000ff0400720c */ /* 0x000fc400007a4270 */
[----:B------:R-:W-:Y:S02]  /*9a50*/  F2FP.BF16.F32.PACK_AB R106, RZ, R106 ;  /* 0x0000006aff6a723e */ /* 0x000fe400000010ff */
[----:B------:R-:W-:Y:S02]  /*9a60*/  F2FP.BF16.F32.PACK_AB R107, RZ, R107 ;  /* 0x0000006bff6b723e */ /* 0x000fe400000010ff */
[----:B------:R-:W-:Y:S01]  /*9a70*/  F2FP.BF16.F32.PACK_AB R108, RZ, R108 ;  /* 0x0000006cff6c723e */ /* 0x000fe200000010ff */
[----:B------:R-:W-:Y:S01]  /*9a80*/  @P1 STG.E.U16 desc[UR50][R6.64+0x140], R106 ;  /* 0x0001406a06001986 */ /* 0x000fe2000c101532 */
[----:B------:R-:W-:Y:S02]  /*9a90*/  ISETP.GT.AND P1, PT, R4, 0x8, P3 ;  /* 0x000000080400780c */ /* 0x000fe40001f24270 */
[----:B------:R-:W-:Y:S01]  /*9aa0*/  F2FP.BF16.F32.PACK_AB R109, RZ, R109 ;  /* 0x0000006dff6d723e */ /* 0x000fe200000010ff */
[----:B------:R-:W-:Y:S01]  /*9ab0*/  @P2 STG.E.U16 desc[UR50][R6.64+0x142], R107 ;  /* 0x0001426b06002986 */ /* 0x000fe2000c101532 */
[----:B------:R-:W-:-:S02]  /*9ac0*/  ISETP.GT.AND P3, PT, R0, 0xb0, PT ;  /* 0x000000b00000780c */ /* 0x000fc40003f64270 */
[----:B------:R-:W-:Y:S01]  /*9ad0*/  ISETP.GT.AND P2, PT, R4, 0x8, P0 ;  /* 0x000000080400780c */ /* 0x000fe20000744270 */
[----:B------:R-:W-:Y:S01]  /*9ae0*/  @P4 STG.E.U16 desc[UR50][R2.64+0x150], R108 ;  /* 0x0001506c02004986 */ /* 0x000fe2000c101532 */
[----:B------:R-:W-:Y:S02]  /*9af0*/  ISETP.GT.AND P0, PT, R0, 0xb1, PT ;  /* 0x000000b10000780c */ /* 0x000fe40003f04270 */
[C---:B------:R-:W-:Y:S01]  /*9b00*/  ISETP.GT.AND P4, PT, R4.reuse, RZ, P3 ;  /* 0x000000ff0400720c */ /* 0x040fe20001f84270 */
[----:B------:R-:W-:Y:S01]  /*9b10*/  @P5 STG.E.U16 desc[UR50][R2.64+0x152], R109 ;  /* 0x0001526d02005986 */ /* 0x000fe2000c101532 */
[----:B------:R-:W-:Y:S02]  /*9b20*/  ISETP.GT.AND P5, PT, R4, RZ, P0 ;  /* 0x000000ff0400720c */ /* 0x000fe400007a4270 */
[----:B------:R-:W-:Y:S02]  /*9b30*/  F2FP.BF16.F32.PACK_AB R110, RZ, R110 ;  /* 0x0000006eff6e723e */ /* 0x000fe400000010ff */
[----:B------:R-:W-:-:S02]  /*9b40*/  F2FP.BF16.F32.PACK_AB R111, RZ, R111 ;  /* 0x0000006fff6f723e */ /* 0x000fc400000010ff */
[----:B------:R-:W-:Y:S01]  /*9b50*/  F2FP.BF16.F32.PACK_AB R112, RZ, R112 ;  /* 0x00000070ff70723e */ /* 0x000fe200000010ff */
[----:B------:R-:W-:Y:S01]  /*9b60*/  @P1 STG.E.U16 desc[UR50][R6.64+0x150], R110 ;  /* 0x0001506e06001986 */ /* 0x000fe2000c101532 */
[----:B------:R-:W-:Y:S02]  /*9b70*/  ISETP.GT.AND P1, PT, R4, 0x8, P3 ;  /* 0x000000080400780c */ /* 0x000fe40001f24270 */
[----:B------:R-:W-:Y:S01]  /*9b80*/  F2FP.BF16.F32.PACK_AB R113, RZ, R113 ;  /* 0x00000071ff71723e */ /* 0x000fe200000010ff */
[----:B------:R-:W-:Y:S01]  /*9b90*/  @P2 STG.E.U16 desc[UR50][R6.64+0x152], R111 ;  /* 0x0001526f06002986 */ /* 0x000fe2000c101532 */
[----:B------:R-:W-:Y:S02]  /*9ba0*/  ISETP.GT.AND P3, PT, R0, 0xb8, PT ;  /* 0x000000b80000780c */ /* 0x000fe40003f64270 */
[----:B------:R-:W-:Y:S01]  /*9bb0*/  ISETP.GT.AND P2, PT, R4, 0x8, P0 ;  /* 0x000000080400780c */ /* 0x000fe20000744270 */
[----:B------:R-:W-:Y:S01]  /*9bc0*/  @P4 STG.E.U16 desc[UR50][R2.64+0x160], R112 ;  /* 0x0001607002004986 */ /* 0x000fe2000c101532 */
[----:B------:R-:W-:-:S02]  /*9bd0*/  ISETP.GT.AND P0, PT, R0, 0xb9, PT ;  /* 0x000000b90000780c */ /* 0x000fc40003f04270 */
[C---:B------:R-:W-:Y:S01]  /*9be0*/  ISETP.GT.AND P4, PT, R4.reuse, RZ, P3 ;  /* 0x000000ff0400720c */ /* 0x040fe20001f84270 */
[----:B------:R-:W-:Y:S01]  /*9bf0*/  @P5 STG.E.U16 desc[UR50][R2.64+0x162], R113 ;  /* 0x0001627102005986 */ /* 0x000fe2000c101532 */
[C---:B------:R-:W-:Y:S02]  /*9c00*/  ISETP.GT.AND P5, PT, R4.reuse, RZ, P0 ;  /* 0x000000ff0400720c */ /* 0x040fe400007a4270 */
[----:B------:R-:W-:Y:S02]  /*9c10*/  F2FP.BF16.F32.PACK_AB R114, RZ, R114 ;  /* 0x00000072ff72723e */ /* 0x000fe400000010ff */
[----:B------:R-:W-:Y:S02]  /*9c20*/  F2FP.BF16.F32.PACK_AB R115, RZ, R115 ;  /* 0x00000073ff73723e */ /* 0x000fe400000010ff */
        /* <DEDUP_REMOVED lines=58> */
[C---:B------:R-:W-:Y:S02]  /*9fd0*/  ISETP.GT.AND P1, PT, R4.reuse, 0x8, P2 ;  /* 0x000000080400780c */ /* 0x040fe40001724270 */
[----:B------:R-:W-:Y:S01]  /*9fe0*/  F2FP.BF16.F32.PACK_AB R133, RZ, R133 ;  /* 0x00000085ff85723e */ /* 0x000fe200000010ff */
[----:B------:R-:W-:Y:S01]  /*9ff0*/  @P0 STG.E.U16 desc[UR50][R6.64+0x1a2], R131 ;  /* 0x0001a28306000986 */ /* 0x000fe2000c101532 */
[----:B------:R-:W-:-:S02]  /*a000*/  ISETP.GT.AND P2, PT, R4, 0x8, P3 ;  /* 0x000000080400780c */ /* 0x000fc40001f44270 */
[C---:B------:R-:W-:Y:S01]  /*a010*/  ISETP.GT.AND P3, PT, R0.reuse, 0xe0, PT ;  /* 0x000000e00000780c */ /* 0x040fe20003f64270 */
        /* <DEDUP_REMOVED lines=9> */
[----:B------:R-:W-:Y:S02]  /*a0b0*/  F2FP.BF16.F32.PACK_AB R137, RZ, R137 ;  /* 0x00000089ff89723e */ /* 0x000fe400000010ff */
[C---:B------:R-:W-:Y:S01]  /*a0c0*/  ISETP.GT.AND P1, PT, R4.reuse, 0x8, P3 ;  /* 0x000000080400780c */ /* 0x040fe20001f24270 */
[----:B------:R-:W-:Y:S01]  /*a0d0*/  @P2 STG.E.U16 desc[UR50][R6.64+0x1b2], R135 ;  /* 0x0001b28706002986 */ /* 0x000fe2000c101532 */
[----:B------:R-:W-:Y:S02]  /*a0e0*/  ISETP.GT.AND P0, PT, R4, 0x8, P0 ;  /* 0x000000080400780c */ /* 0x000fe40000704270 */
[----:B------:R-:W-:Y:S01]  /*a0f0*/  F2FP.BF16.F32.PACK_AB R138, RZ, R138 ;  /* 0x0000008aff8a723e */ /* 0x000fe200000010ff */
[----:B------:R-:W-:Y:S01]  /*a100*/  @P4 STG.E.U16 desc[UR50][R2.64+0x1c0], R136 ;  /* 0x0001c08802004986 */ /* 0x000fe2000c101532 */
[----:B------:R-:W-:-:S02]  /*a110*/  ISETP.GT.AND P4, PT, R0, 0xe8, PT ;  /* 0x000000e80000780c */ /* 0x000fc40003f84270 */
[----:B------:R-:W-:Y:S01]  /*a120*/  F2FP.BF16.F32.PACK_AB R139, RZ, R139 ;  /* 0x0000008bff8b723e */ /* 0x000fe200000010ff */
[----:B------:R-:W-:Y:S01]  /*a130*/  @P5 STG.E.U16 desc[UR50][R2.64+0x1c2], R137 ;  /* 0x0001c28902005986 */ /* 0x000fe2000c101532 */
[----:B------:R-:W-:Y:S02]  /*a140*/  ISETP.GT.AND P5, PT, R0, 0xe9, PT ;  /* 0x000000e90000780c */ /* 0x000fe40003fa4270 */
[C---:B------:R-:W-:Y:S01]  /*a150*/  ISETP.GT.AND P2, PT, R4.reuse, RZ, P4 ;  /* 0x000000ff0400720c */ /* 0x040fe20002744270 */
[----:B------:R-:W-:Y:S01]  /*a160*/  @P1 STG.E.U16 desc[UR50][R6.64+0x1c0], R138 ;  /* 0x0001c08a06001986 */ /* 0x000fe2000c101532 */
[----:B------:R-:W-:Y:S02]  /*a170*/  ISETP.GT.AND P6, PT, R4, RZ, P5 ;  /* 0x000000ff0400720c */ /* 0x000fe40002fc4270 */
[----:B------:R-:W-:Y:S01]  /*a180*/  F2FP.BF16.F32.PACK_AB R140, RZ, R140 ;  /* 0x0000008cff8c723e */ /* 0x000fe200000010ff */
[----:B------:R-:W-:Y:S01]  /*a190*/  @P0 STG.E.U16 desc[UR50][R6.64+0x1c2], R139 ;  /* 0x0001c28b06000986 */ /* 0x000fe2000c101532 */
[----:B------:R-:W-:-:S02]  /*a1a0*/  F2FP.BF16.F32.PACK_AB R141, RZ, R141 ;  /* 0x0000008dff8d723e */ /* 0x000fc400000010ff */
[----:B------:R-:W-:Y:S02]  /*a1b0*/  ISETP.GT.AND P4, PT, R4, 0x8, P4 ;  /* 0x000000080400780c */ /* 0x000fe40002784270 */
[C---:B------:R-:W-:Y:S02]  /*a1c0*/  ISETP.GT.AND P3, PT, R0.reuse, 0xf0, PT ;  /* 0x000000f00000780c */ /* 0x040fe40003f64270 */
[----:B------:R-:W-:Y:S01]  /*a1d0*/  F2FP.BF16.F32.PACK_AB R142, RZ, R142 ;  /* 0x0000008eff8e723e */ /* 0x000fe200000010ff */
[----:B------:R-:W-:Y:S01]  /*a1e0*/  @P2 STG.E.U16 desc[UR50][R2.64+0x1d0], R140 ;  /* 0x0001d08c02002986 */ /* 0x000fe2000c101532 */
[----:B------:R-:W-:Y:S02]  /*a1f0*/  ISETP.GT.AND P2, PT, R0, 0xf1, PT ;  /* 0x000000f10000780c */ /* 0x000fe40003f44270 */
[----:B------:R-:W-:Y:S01]  /*a200*/  F2FP.BF16.F32.PACK_AB R143, RZ, R143 ;  /* 0x0000008fff8f723e */ /* 0x000fe200000010ff */
[----:B------:R-:W-:Y:S01]  /*a210*/  @P6 STG.E.U16 desc[UR50][R2.64+0x1d2], R141 ;  /* 0x0001d28d02006986 */ /* 0x000fe2000c101532 */
[----:B------:R-:W-:-:S02]  /*a220*/  ISETP.GT.AND P6, PT, R4, 0x8, P5 ;  /* 0x000000080400780c */ /* 0x000fc40002fc4270 */
[C---:B------:R-:W-:Y:S01]  /*a230*/  ISETP.GT.AND P5, PT, R4.reuse, RZ, P3 ;  /* 0x000000ff0400720c */ /* 0x040fe20001fa4270 */
[----:B------:R-:W-:Y:S01]  /*a240*/  @P4 STG.E.U16 desc[UR50][R6.64+0x1d0], R142 ;  /* 0x0001d08e06004986 */ /* 0x000fe2000c101532 */
[C---:B------:R-:W-:Y:S02]  /*a250*/  ISETP.GT.AND P3, PT, R4.reuse, 0x8, P3 ;  /* 0x000000080400780c */ /* 0x040fe40001f64270 */
[C---:B------:R-:W-:Y:S02]  /*a260*/  ISETP.GT.AND P4, PT, R4.reuse, RZ, P2 ;  /* 0x000000ff0400720c */ /* 0x040fe40001784270 */
[----:B------:R-:W-:Y:S02]  /*a270*/  F2FP.BF16.F32.PACK_AB R144, RZ, R144 ;  /* 0x00000090ff90723e */ /* 0x000fe400000010ff */
[----:B------:R-:W-:Y:S02]  /*a280*/  ISETP.GT.AND P2, PT, R4, 0x8, P2 ;  /* 0x000000080400780c */ /* 0x000fe40001744270 */
[C---:B------:R-:W-:Y:S01]  /*a290*/  ISETP.GT.AND P0, PT, R0.reuse, 0xf9, PT ;  /* 0x000000f90000780c */ /* 0x040fe20003f04270 */
[----:B------:R-:W-:Y:S01]  /*a2a0*/  @P6 STG.E.U16 desc[UR50][R6.64+0x1d2], R143 ;  /* 0x0001d28f06006986 */ /* 0x000fe2000c101532 */
[----:B------:R-:W-:-:S02]  /*a2b0*/  ISETP.GT.AND P1, PT, R0, 0xf8, PT ;  /* 0x000000f80000780c */ /* 0x000fc40003f24270 */
[----:B------:R-:W-:Y:S01]  /*a2c0*/  F2FP.BF16.F32.PACK_AB R145, RZ, R145 ;  /* 0x00000091ff91723e */ /* 0x000fe200000010ff */
[----:B------:R-:W-:Y:S01]  /*a2d0*/  @P5 STG.E.U16 desc[UR50][R2.64+0x1e0], R144 ;  /* 0x0001e09002005986 */ /* 0x000fe2000c101532 */
[C---:B------:R-:W-:Y:S01]  /*a2e0*/  ISETP.GT.AND P6, PT, R4.reuse, RZ, P1 ;  /* 0x000000ff0400720c */ /* 0x040fe20000fc4270 */
[----:B------:R-:W-:Y:S01]  /*a2f0*/  @P3 IMAD.MOV.U32 R5, RZ, RZ, R7 ;  /* 0x000000ffff053224 */ /* 0x000fe200078e0007 */
[C---:B------:R-:W-:Y:S01]  /*a300*/  ISETP.GT.AND P5, PT, R4.reuse, RZ, P0 ;  /* 0x000000ff0400720c */ /* 0x040fe200007a4270 */
[----:B------:R-:W-:Y:S01]  /*a310*/  @P4 STG.E.U16 desc[UR50][R2.64+0x1e2], R145 ;  /* 0x0001e29102004986 */ /* 0x000fe2000c101532 */
[C---:B------:R-:W-:Y:S02]  /*a320*/  ISETP.GT.AND P1, PT, R4.reuse, 0x8, P1 ;  /* 0x000000080400780c */ /* 0x040fe40000f24270 */
[----:B------:R-:W-:Y:S01]  /*a330*/  ISETP.GT.AND P0, PT, R4, 0x8, P0 ;  /* 0x000000080400780c */ /* 0x000fe20000704270 */
[----:B------:R-:W-:Y:S01]  /*a340*/  @P3 IMAD.MOV.U32 R4, RZ, RZ, R6 ;  /* 0x000000ffff043224 */ /* 0x000fe200078e0006 */
[----:B------:R-:W-:-:S02]  /*a350*/  F2FP.BF16.F32.PACK_AB R146, RZ, R146 ;  /* 0x00000092ff92723e */ /* 0x000fc400000010ff */
[----:B------:R-:W-:Y:S02]  /*a360*/  F2FP.BF16.F32.PACK_AB R147, RZ, R147 ;  /* 0x00000093ff93723e */ /* 0x000fe400000010ff */
[----:B------:R-:W-:Y:S01]  /*a370*/  F2FP.BF16.F32.PACK_AB R148, RZ, R148 ;  /* 0x00000094ff94723e */ /* 0x000fe200000010ff */
[----:B------:R0:W-:Y:S01]  /*a380*/  @P3 STG.E.U16 desc[UR50][R4.64+0x1e0], R146 ;  /* 0x0001e09204003986 */ /* 0x0001e2000c101532 */
[----:B------:R-:W-:Y:S02]  /*a390*/  F2FP.BF16.F32.PACK_AB R149, RZ, R149 ;  /* 0x00000095ff95723e */ /* 0x000fe400000010ff */
[----:B------:R-:W-:Y:S02]  /*a3a0*/  F2FP.BF16.F32.PACK_AB R150, RZ, R150 ;  /* 0x00000096ff96723e */ /* 0x000fe400000010ff */
[----:B------:R-:W-:Y:S01]  /*a3b0*/  F2FP.BF16.F32.PACK_AB R151, RZ, R151 ;  /* 0x00000097ff97723e */ /* 0x000fe200000010ff */
[----:B0-----:R-:W-:Y:S02]  /*a3c0*/  @P2 IMAD.MOV.U32 R4, RZ, RZ, R6 ;  /* 0x000000ffff042224 */ /* 0x001fe400078e0006 */
[----:B------:R-:W-:-:S05]  /*a3d0*/  @P2 IMAD.MOV.U32 R5, RZ, RZ, R7 ;  /* 0x000000ffff052224 */ /* 0x000fca00078e0007 */
[----:B------:R-:W-:Y:S04]  /*a3e0*/  @P2 STG.E.U16 desc[UR50][R4.64+0x1e2], R147 ;  /* 0x0001e29304002986 */ /* 0x000fe8000c101532 */
[----:B------:R-:W-:Y:S04]  /*a3f0*/  @P6 STG.E.U16 desc[UR50][R2.64+0x1f0], R148 ;  /* 0x0001f09402006986 */ /* 0x000fe8000c101532 */
[----:B------:R0:W-:Y:S02]  /*a400*/  @P5 STG.E.U16 desc[UR50][R2.64+0x1f2], R149 ;  /* 0x0001f29502005986 */ /* 0x0001e4000c101532 */
[----:B0-----:R-:W-:-:S02]  /*a410*/  @P1 IMAD.MOV.U32 R2, RZ, RZ, R6 ;  /* 0x000000ffff021224 */ /* 0x001fc400078e0006 */
[----:B------:R-:W-:-:S05]  /*a420*/  @P1 IMAD.MOV.U32 R3, RZ, RZ, R7 ;  /* 0x000000ffff031224 */ /* 0x000fca00078e0007 */
[----:B------:R0:W-:Y:S04]  /*a430*/  @P1 STG.E.U16 desc[UR50][R2.64+0x1f0], R150 ;  /* 0x0001f09602001986 */ /* 0x0001e8000c101532 */
[----:B------:R0:W-:Y:S02]  /*a440*/  @P0 STG.E.U16 desc[UR50][R6.64+0x1f2], R151 ;  /* 0x0001f29706000986 */ /* 0x0001e4000c101532 */
.L_x_289:
[----:B------:R-:W-:Y:S05]  /*a450*/  BSYNC B0 ;  /* 0x0000000000007941 */ /* 0x000fea0003800000 */
.L_x_35:
[----:B0-----:R-:W-:Y:S01]  /*a460*/  IMAD.U32 R2, RZ, RZ, UR38 ;  /* 0x00000026ff027e24 */ /* 0x001fe2000f8e00ff */
[----:B------:R-:W-:Y:S01]  /*a470*/  ULDC.64 UR4, c[0x0][0x650] ;  /* 0x0001940000047ab9 */ /* 0x000fe20000000a00 */
[----:B------:R-:W-:Y:S01]  /*a480*/  IMAD.U32 R0, RZ, RZ, UR41 ;  /* 0x00000029ff007e24 */ /* 0x000fe2000f8e00ff */
[----:B------:R0:W-:Y:S01]  /*a490*/  SYNCS.ARRIVE.TRANS64.A1T0 RZ, [R160+UR46], RZ ;  /* 0x000000ffa0ff79a7 */ /* 0x0001e2000810002e */
[----:B------:R-:W-:Y:S01]  /*a4a0*/  IMAD.U32 R3, RZ, RZ, UR39 ;  /* 0x00000027ff037e24 */ /* 0x000fe2000f8e00ff */
[C---:B------:R-:W-:Y:S01]  /*a4b0*/  LEA R16, P0, R2.reuse, R16, 0x1 ;  /* 0x0000001002107211 */ /* 0x040fe200078008ff */
[----:B-----5:R-:W-:Y:S02]  /*a4c0*/  IMAD.MOV.U32 R18, RZ, RZ, -0x1 ;  /* 0xffffffffff127424 */ /* 0x020fe400078e00ff */
[----:B------:R-:W-:Y:S01]  /*a4d0*/  IMAD.MOV.U32 R19, RZ, RZ, -0x1 ;  /* 0xffffffffff137424 */ /* 0x000fe200078e00ff */
[----:B------:R-:W-:Y:S01]  /*a4e0*/  LEA.HI.X R17, R2, R17, R0, 0x1, P0 ;  /* 0x0000001102117211 */ /* 0x000fe200000f0c00 */
[----:B------:R-:W-:Y:S01]  /*a4f0*/  IMAD.MOV.U32 R2, RZ, RZ, -0x1 ;  /* 0xffffffffff027424 */ /* 0x000fe200078e00ff */
[----:B------:R-:W-:-:S02]  /*a500*/  ISETP.GE.U32.AND P0, PT, R16, UR4, PT ;  /* 0x0000000410007c0c */ /* 0x000fc4000bf06070 */
[----:B------:R-:W-:Y:S02]  /*a510*/  PRMT R0, RZ, 0x7610, R0 ;  /* 0x00007610ff007816 */ /* 0x000fe40000000000 */
[----:B------:R-:W-:-:S13]  /*a520*/  ISETP.GE.U32.AND.EX P0, PT, R17, UR5, PT, P0 ;  /* 0x0000000511007c0c */ /* 0x000fda000bf06100 */
[----:B0-----:R-:W-:Y:S05]  /*a530*/  @P0 BRA `(.L_x_290) ;  /* 0x00000004008c0947 */ /* 0x001fea0003800000 */
[----:B------:R-:W0:Y:S01]  /*a540*/  S2UR UR7, SR_CTAID.X ;  /* 0x00000000000779c3 */ /* 0x000e220000002500 */
[----:B------:R-:W-:Y:S01]  /*a550*/  ULDC.64 UR4, c[0x0][0x628] ;  /* 0x00018a0000047ab9 */ /* 0x000fe20000000a00 */
[----:B------:R-:W-:Y:S01]  /*a560*/  ULDC UR6, c[0x0][0x150] ;  /* 0x0000540000067ab9 */ /* 0x000fe20000000800 */
[----:B------:R-:W-:Y:S01]  /*a570*/  ISETP.NE.U32.AND P0, PT, RZ, UR4, PT ;  /* 0x00000004ff007c0c */ /* 0x000fe2000bf05070 */
[----:B------:R-:W-:Y:S01]  /*a580*/  ULDC UR15, c[0x0][0x630] ;  /* 0x00018c00000f7ab9 */ /* 0x000fe20000000800 */
[C---:B------:R-:W-:Y:S01]  /*a590*/  R2UR UR16, R16.reuse ;  /* 0x00000000101072ca */ /* 0x040fe200000e0000 */
[----:B------:R-:W-:Y:S01]  /*a5a0*/  ULDC UR18, c[0x0][0x154] ;  /* 0x0000550000127ab9 */ /* 0x000fe20000000800 */
[----:B------:R-:W-:Y:S01]  /*a5b0*/  ISETP.NE.AND.EX P0, PT, RZ, UR5, PT, P0 ;  /* 0x00000005ff007c0c */ /* 0x000fe2000bf05300 */
[----:B------:R-:W1:Y:S01]  /*a5c0*/  S2UR UR19, SR_CTAID.Y ;  /* 0x00000000001379c3 */ /* 0x000e620000002600 */
[----:B------:R-:W-:Y:S02]  /*a5d0*/  R2UR UR17, R17 ;  /* 0x00000000111172ca */ /* 0x000fe400000e0000 */
[----:B------:R-:W-:-:S02]  /*a5e0*/  R2UR UR12, R16 ;  /* 0x00000000100c72ca */ /* 0x000fc400000e0000 */
[----:B------:R-:W-:Y:S02]  /*a5f0*/  R2UR UR13, R17 ;  /* 0x00000000110d72ca */ /* 0x000fe400000e0000 */
[----:B0-----:R-:W-:-:S05]  /*a600*/  I2FP.F32.U32 R0, UR7 ;  /* 0x0000000700007c45 */ /* 0x001fca0008201000 */
[----:B------:R-:W-:-:S04]  /*a610*/  FMUL R0, R0, UR6 ;  /* 0x0000000600007c20 */ /* 0x000fc80008400000 */
[----:B------:R0:W0:Y:S01]  /*a620*/  F2I.U32.TRUNC.NTZ R2, R0 ;  /* 0x0000000000027305 */ /* 0x000022000020f000 */
[----:B-1----:R-:W-:Y:S05]  /*a630*/  @!P0 BRA `(.L_x_291) ;  /* 0x0000000000308947 */ /* 0x002fea0003800000 */
        /* <DEDUP_REMOVED lines=12> */
.L_x_291:
[----:B------:R-:W-:Y:S01]  /*a700*/  USHF.R.U64 UR6, UR12, UR15, UR13 ;  /* 0x0000000f0c067299 */ /* 0x000fe2000800120d */
[----:B0-----:R-:W-:Y:S01]  /*a710*/  I2FP.F32.U32 R0, UR19 ;  /* 0x0000001300007c45 */ /* 0x001fe20008201000 */
[----:B------:R-:W-:Y:S01]  /*a720*/  USHF.R.U32.HI UR4, URZ, UR15, UR13 ;  /* 0x0000000f3f047299 */ /* 0x000fe2000801160d */
[----:B------:R-:W-:Y:S01]  /*a730*/  R2UR UR14, R2 ;  /* 0x00000000020e72ca */ /* 0x000fe200000e0000 */
[----:B------:R-:W-:Y:S02]  /*a740*/  UIADD3 UR9, UP0, URZ, -UR6, URZ ;  /* 0x800000063f097290 */ /* 0x000fe4000ff1e03f */
[----:B------:R-:W-:Y:S01]  /*a750*/  FMUL R0, R0, UR18 ;  /* 0x0000001200007c20 */ /* 0x000fe20008400000 */
[----:B------:R-:W-:Y:S01]  /*a760*/  ULDC.64 UR12, c[0x0][0x620] ;  /* 0x00018800000c7ab9 */ /* 0x000fe20000000a00 */
[----:B------:R-:W-:Y:S01]  /*a770*/  UIADD3.X UR4, URZ, ~UR4, URZ, UP0, !UPT ;  /* 0x800000043f047290 */ /* 0x000fe200087fe43f */
[----:B------:R-:W-:Y:S01]  /*a780*/  UMOV UR10, UR16 ;  /* 0x00000010000a7c82 */ /* 0x000fe20008000000 */
[----:B------:R-:W-:-:S02]  /*a790*/  UMOV UR11, UR17 ;  /* 0x00000011000b7c82 */ /* 0x000fc40008000000 */
[----:B------:R-:W0:Y:S01]  /*a7a0*/  F2I.U32.TRUNC.NTZ R0, R0 ;  /* 0x0000000000007305 */ /* 0x000e22000020f000 */
[----:B------:R-:W-:Y:S02]  /*a7b0*/  UIMAD UR4, UR4, UR12, URZ ;  /* 0x0000000c040472a4 */ /* 0x000fe4000f8e023f */
[----:B------:R-:W-:Y:S02]  /*a7c0*/  UIMAD.WIDE.U32 UR10, UR9, UR12, UR10 ;  /* 0x0000000c090a72a5 */ /* 0x000fe4000f8e000a */
[----:B------:R-:W-:Y:S01]  /*a7d0*/  UIMAD UR9, UR9, UR13, UR4 ;  /* 0x0000000d090972a4 */ /* 0x000fe2000f8e0204 */
[----:B------:R-:W-:Y:S01]  /*a7e0*/  ULDC UR22, c[0x0][0x658] ;  /* 0x0001960000167ab9 */ /* 0x000fe20000000800 */
[----:B------:R-:W-:Y:S02]  /*a7f0*/  UMOV UR12, 0xffffffff ;  /* 0xffffffff000c7882 */ /* 0x000fe40000000000 */
[----:B------:R-:W-:Y:S01]  /*a800*/  UIADD3 UR11, UR11, UR9, URZ ;  /* 0x000000090b0b7290 */ /* 0x000fe2000fffe03f */
[----:B------:R-:W-:Y:S01]  /*a810*/  ULDC UR13, c[0x0][0x618] ;  /* 0x00018600000d7ab9 */ /* 0x000fe20000000800 */
[----:B------:R-:W-:Y:S01]  /*a820*/  ULDC.64 UR4, c[0x0][0x640] ;  /* 0x0001900000047ab9 */ /* 0x000fe20000000a00 */
[----:B------:R-:W-:Y:S01]  /*a830*/  USHF.L.U32 UR18, UR12, UR22, URZ ;  /* 0x000000160c127299 */ /* 0x000fe2000800063f */
[----:B------:R-:W-:Y:S01]  /*a840*/  ISETP.NE.U32.AND P0, PT, RZ, UR4, PT ;  /* 0x00000004ff007c0c */ /* 0x000fe2000bf05070 */
[----:B------:R-:W-:Y:S01]  /*a850*/  USHF.R.U64 UR12, UR10, UR13, UR11 ;  /* 0x0000000d0a0c7299 */ /* 0x000fe2000800120b */
[----:B0-----:R-:W-:Y:S01]  /*a860*/  R2UR UR16, R0 ;  /* 0x00000000001072ca */ /* 0x001fe200000e0000 */
[----:B------:R-:W-:Y:S01]  /*a870*/  USHF.R.U32.HI UR10, URZ, UR13, UR11 ;  /* 0x0000000d3f0a7299 */ /* 0x000fe2000801160b */
[----:B------:R-:W-:Y:S01]  /*a880*/  ISETP.NE.AND.EX P0, PT, RZ, UR5, PT, P0 ;  /* 0x00000005ff007c0c */ /* 0x000fe2000bf05300 */
[----:B------:R-:W-:Y:S01]  /*a890*/  ULDC UR17, c[0x0][0x608] ;  /* 0x0001820000117ab9 */ /* 0x000fe20000000800 */
[----:B------:R-:W-:-:S02]  /*a8a0*/  ULOP3.LUT UR23, URZ, UR18, URZ, 0x33, !UPT ;  /* 0x000000123f177292 */ /* 0x000fc4000f8e333f */
[----:B------:R-:W-:Y:S02]  /*a8b0*/  USHF.R.U64 UR18, UR12, UR17, UR10 ;  /* 0x000000110c127299 */ /* 0x000fe4000800120a */
[----:B------:R-:W-:Y:S01]  /*a8c0*/  USHF.R.U32.HI UR10, URZ, UR17, UR10 ;  /* 0x000000113f0a7299 */ /* 0x000fe2000801160a */
[----:B------:R-:W-:Y:S01]  /*a8d0*/  UMOV UR20, 0x1 ;  /* 0x0000000100147882 */ /* 0x000fe20000000000 */
[----:B------:R-:W-:Y:S02]  /*a8e0*/  UIADD3 UR14, -UR14, URZ, URZ ;  /* 0x0000003f0e0e7290 */ /* 0x000fe4000fffe13f */
[----:B------:R-:W-:Y:S02]  /*a8f0*/  USHF.L.U32 UR13, UR20, UR22, URZ ;  /* 0x00000016140d7299 */ /* 0x000fe4000800063f */
[----:B------:R-:W-:Y:S01]  /*a900*/  USHF.R.U64 UR20, UR18, UR22, UR10 ;  /* 0x0000001612147299 */ /* 0x000fe2000800120a */
[----:B------:R-:W-:Y:S01]  /*a910*/  ULDC UR15, c[0x0][0x144] ;  /* 0x00005100000f7ab9 */ /* 0x000fe20000000800 */
[----:B------:R-:W-:Y:S01]  /*a920*/  ULDC UR8, c[0x0][0x600] ;  /* 0x0001800000087ab9 */ /* 0x000fe20000000800 */
[----:B------:R-:W-:-:S02]  /*a930*/  UIADD3 UR21, -UR16, URZ, URZ ;  /* 0x0000003f10157290 */ /* 0x000fc4000fffe13f */
[----:B------:R-:W-:Y:S02]  /*a940*/  USHF.R.U32.HI UR17, URZ, UR22, UR10 ;  /* 0x000000163f117299 */ /* 0x000fe4000801160a */
[----:B------:R-:W-:Y:S02]  /*a950*/  UIADD3 UR9, UR8, -0x1, URZ ;  /* 0xffffffff08097890 */ /* 0x000fe4000fffe03f */
[----:B------:R-:W-:Y:S01]  /*a960*/  UIMAD UR22, UR15, UR14, UR7 ;  /* 0x0000000e0f1672a4 */ /* 0x000fe2000f8e0207 */
[----:B------:R-:W-:Y:S01]  /*a970*/  ULDC UR26, c[0x0][0x148] ;  /* 0x00005200001a7ab9 */ /* 0x000fe20000000800 */
[----:B------:R-:W-:Y:S01]  /*a980*/  ULDC UR24, c[0x0][0x648] ;  /* 0x0001920000187ab9 */ /* 0x000fe20000000800 */
[----:B------:R-:W-:Y:S01]  /*a990*/  ULDC UR25, c[0x0][0x638] ;  /* 0x00018e0000197ab9 */ /* 0x000fe20000000800 */
        /* <DEDUP_REMOVED lines=12> */
.L_x_292:
[----:B------:R-:W-:Y:S01]  /*aa60*/  UISETP.NE.AND UP0, UPT, UR40, URZ, UPT ;  /* 0x0000003f2800728c */ /* 0x000fe2000bf05270 */
[----:B------:R-:W-:Y:S01]  /*aa70*/  IMAD.MOV.U32 R0, RZ, RZ, 0x1 ;  /* 0x00000001ff007424 */ /* 0x000fe200078e00ff */
[----:B------:R-:W-:Y:S01]  /*aa80*/  USHF.R.U64 UR4, UR16, UR24, UR17 ;  /* 0x0000001810047299 */ /* 0x000fe20008001211 */
[----:B------:R-:W-:Y:S01]  /*aa90*/  IMAD.U32 R19, RZ, RZ, UR6 ;  /* 0x00000006ff137e24 */ /* 0x000fe2000f8e00ff */
[----:B------:R-:W-:Y:S02]  /*aaa0*/  ULOP3.LUT UR18, UR18, UR23, URZ, 0xc0, !UPT ;  /* 0x0000001712127292 */ /* 0x000fe4000f8ec03f */
[----:B------:R-:W-:Y:S02]  /*aab0*/  UIADD3 UR5, -UR4, URZ, URZ ;  /* 0x0000003f04057290 */ /* 0x000fe4000fffe13f */
[----:B------:R-:W-:Y:S02]  /*aac0*/  ULOP3.LUT UR9, UR12, UR9, URZ, 0xc0, !UPT ;  /* 0x000000090c097292 */ /* 0x000fe4000f8ec03f */
[----:B------:R-:W-:-:S02]  /*aad0*/  UIMAD UR4, UR13, UR4, UR18 ;  /* 0x000000040d0472a4 */ /* 0x000fc4000f8e0212 */
[----:B------:R-:W-:Y:S02]  /*aae0*/  @UP0 UIMAD UR22, UR26, UR21, UR19 ;  /* 0x000000151a1602a4 */ /* 0x000fe4000f8e0213 */
[----:B------:R-:W-:Y:S01]  /*aaf0*/  UIMAD UR5, UR5, UR25, UR20 ;  /* 0x00000019050572a4 */ /* 0x000fe2000f8e0214 */
[----:B------:R-:W-:Y:S02]  /*ab00*/  ULDC UR7, c[0x0][0x610] ;  /* 0x0001840000077ab9 */ /* 0x000fe40000000800 */
[----:B------:R-:W-:Y:S02]  /*ab10*/  UIMAD UR4, UR4, UR7, UR22 ;  /* 0x00000007040472a4 */ /* 0x000fe4000f8e0216 */
[----:B------:R-:W-:-:S04]  /*ab20*/  UIMAD UR5, UR5, UR8, UR9 ;  /* 0x00000008050572a4 */ /* 0x000fc8000f8e0209 */
[----:B------:R-:W-:Y:S02]  /*ab30*/  USEL UR7, UR5, UR4, !UP0 ;  /* 0x0000000405077287 */ /* 0x000fe4000c000000 */
[----:B------:R-:W-:-:S04]  /*ab40*/  USEL UR4, UR4, UR5, !UP0 ;  /* 0x0000000504047287 */ /* 0x000fc8000c000000 */
[----:B------:R-:W-:Y:S02]  /*ab50*/  IMAD.U32 R2, RZ, RZ, UR7 ;  /* 0x00000007ff027e24 */ /* 0x000fe4000f8e00ff */
[----:B------:R-:W-:-:S07]  /*ab60*/  IMAD.U32 R18, RZ, RZ, UR4 ;  /* 0x00000004ff127e24 */ /* 0x000fce000f8e00ff */
.L_x_290:
[----:B------:R-:W-:Y:S02]  /*ab70*/  LOP3.LUT P0, RZ, R0, 0xff, RZ, 0xc0, !PT ;  /* 0x000000ff00ff7812 */ /* 0x000fe4000780c0ff */
[----:B------:R-:W-:-:S11]  /*ab80*/  LOP3.LUT R170, R170, 0x1, RZ, 0x3c, !PT ;  /* 0x00000001aaaa7812 */ /* 0x000fd600078e3cff */
[----:B------:R-:W-:Y:S05]  /*ab90*/  @P0 BRA `(.L_x_293) ;  /* 0xffffff6800f00947 */ /* 0x000fea000383ffff */
[----:B------:R-:W-:Y:S05]  /*aba0*/  EXIT ;  /* 0x000000000000794d */ /* 0x000fea0003800000 */
.L_x_16:
[----:B------:R-:W-:-:S08]  /*abb0*/  ISETP.NE.AND P0, PT, RZ, UR6, PT ;  /* 0x00000006ff007c0c */ /* 0x000fd0000bf05270 */
[----:B-----5:R-:W0:-:S00]  /*abc0*/  USETMAXREG.DEALLOC.CTAPOOL 0x28 ;  /* 0x00000028000079c8 */ /* 0x020e0000080e0500 */
[----:B------:R-:W-:Y:S05]  /*abd0*/  @P0 EXIT ;  /* 0x000000000000094d */ /* 0x000fea0003800000 */
[----:B0-----:R-:W-:Y:S01]  /*abe0*/  LOP3.LUT P0, RZ, R4, 0xff, RZ, 0xc0, !PT ;  /* 0x000000ff04ff7812 */ /* 0x001fe2000780c0ff */
[----:B------:R-:W-:Y:S02]  /*abf0*/  IMAD.MOV.U32 R9, RZ, RZ, 0x1 ;  /* 0x00000001ff097424 */ /* 0x000fe400078e00ff */
[----:B------:R-:W-:-:S10]  /*ac00*/  IMAD.MOV.U32 R8, RZ, RZ, RZ ;  /* 0x000000ffff087224 */ /* 0x000fd400078e00ff */
[----:B------:R-:W-:Y:S05]  /*ac10*/  @!P0 BRA `(.L_x_294) ;  /* 0x0000000c00b48947 */ /* 0x000fea0003800000 */
[----:B------:R-:W0:Y:S01]  /*ac20*/  S2UR UR5, SR_CgaCtaId ;  /* 0x00000000000579c3 */ /* 0x000e220000008800 */
[----:B------:R-:W-:Y:S01]  /*ac30*/  ULDC UR14, c[0x0][0x658] ;  /* 0x00019600000e7ab9 */ /* 0x000fe20000000800 */
[----:B------:R-:W-:Y:S01]  /*ac40*/  UMOV UR6, 0xffffffff ;  /* 0xffffffff00067882 */ /* 0x000fe20000000000 */
[----:B------:R-:W-:Y:S01]  /*ac50*/  UMOV UR9, 0x1 ;  /* 0x0000000100097882 */ /* 0x000fe20000000000 */
[----:B------:R-:W-:Y:S01]  /*ac60*/  USHF.L.U32 UR6, UR6, UR14, URZ ;  /* 0x0000000e06067299 */ /* 0x000fe2000800063f */
[----:B------:R-:W-:Y:S01]  /*ac70*/  LOP3.LUT P0, RZ, R0, 0x1f, RZ, 0xc0, !PT ;  /* 0x0000001f00ff7812 */ /* 0x000fe2000780c0ff */
[----:B------:R-:W-:Y:S01]  /*ac80*/  BSSY B0, `(.L_x_294) ;  /* 0x00000e6000007945 */ /* 0x000fe20003800000 */
[C---:B------:R-:W-:Y:S01]  /*ac90*/  ISETP.NE.AND P3, PT, R3.reuse, RZ, PT ;  /* 0x000000ff0300720c */ /* 0x040fe20003f65270 */
[----:B------:R-:W-:Y:S01]  /*aca0*/  ULOP3.LUT UR22, URZ, UR6, URZ, 0x33, !UPT ;  /* 0x000000063f167292 */ /* 0x000fe2000f8e333f */
[----:B------:R-:W-:Y:S01]  /*acb0*/  ISETP.NE.OR P0, PT, R3, RZ, !P0 ;  /* 0x000000ff0300720c */ /* 0x000fe20004705670 */
[----:B------:R-:W-:Y:S01]  /*acc0*/  IMAD.MOV.U32 R0, RZ, RZ, 0x1 ;  /* 0x00000001ff007424 */ /* 0x000fe200078e00ff */
[----:B------:R-:W-:Y:S01]  /*acd0*/  ULDC UR13, c[0x0][0x600] ;  /* 0x00018000000d7ab9 */ /* 0x000fe20000000800 */
[----:B------:R-:W-:Y:S01]  /*ace0*/  IMAD.MOV.U32 R9, RZ, RZ, 0x1 ;  /* 0x00000001ff097424 */ /* 0x000fe200078e00ff */
[----:B------:R-:W-:Y:S01]  /*acf0*/  UMOV UR29, 0x11 ;  /* 0x00000011001d7882 */ /* 0x000fe20000000000 */
[----:B------:R-:W-:Y:S01]  /*ad00*/  IMAD.MOV.U32 R8, RZ, RZ, RZ ;  /* 0x000000ffff087224 */ /* 0x000fe200078e00ff */
[----:B------:R-:W-:-:S02]  /*ad10*/  UIADD3 UR43, UR37, 0x1, URZ ;  /* 0x00000001252b7890 */ /* 0x000fc4000fffe03f */
[----:B------:R-:W-:Y:S02]  /*ad20*/  ULOP3.LUT UR46, UR42, 0x2, URZ, 0xfc, !UPT ;  /* 0x000000022a2e7892 */ /* 0x000fe4000f8efc3f */
[----:B------:R-:W-:Y:S02]  /*ad30*/  UIADD3 UR13, UR13, -0x1, URZ ;  /* 0xffffffff0d0d7890 */ /* 0x000fe4000fffe03f */
[----:B------:R-:W-:Y:S01]  /*ad40*/  USHF.L.U32 UR14, UR9, UR14, URZ ;  /* 0x0000000e090e7299 */ /* 0x000fe2000800063f */
[----:B------:R-:W-:Y:S01]  /*ad50*/  ULDC.64 UR30, c[0x0][0x198] ;  /* 0x00006600001e7ab9 */ /* 0x000fe20000000a00 */
[----:B0-----:R-:W-:Y:S02]  /*ad60*/  USHF.R.U32.HI UR47, URZ, 0x2, UR5 ;  /* 0x000000023f2f7899 */ /* 0x001fe40008011605 */
[----:B------:R-:W-:Y:S02]  /*ad70*/  ULOP3.LUT UR4, UR5, 0x3, URZ, 0xc0, !UPT ;  /* 0x0000000305047892 */ /* 0x000fe4000f8ec03f */
[----:B------:R-:W-:-:S02]  /*ad80*/  USHF.L.U32 UR15, UR5, 0x6, URZ ;  /* 0x00000006050f7899 */ /* 0x000fc4000800063f */
[----:B------:R-:W-:Y:S02]  /*ad90*/  USHF.L.U32 UR21, UR5, 0xc, URZ ;  /* 0x0000000c05157899 */ /* 0x000fe4000800063f */
[----:B------:R-:W-:Y:S02]  /*ada0*/  ULOP3.LUT UR5, UR5, 0xfffffffc, URZ, 0xc0, !UPT ;  /* 0xfffffffc05057892 */ /* 0x000fe4000f8ec03f */
[----:B------:R-:W-:Y:S02]  /*adb0*/  UISETP.GT.U32.AND UP0, UPT, UR4, 0xffff, UPT ;  /* 0x0000ffff0400788c */ /* 0x000fe4000bf04070 */
[----:B------:R-:W-:Y:S02]  /*adc0*/  ULOP3.LUT UR7, UR5, 0x1, URZ, 0xfc, !UPT ;  /* 0x0000000105077892 */ /* 0x000fe4000f8efc3f */
[----:B------:R-:W-:Y:S02]  /*add0*/  ULOP3.LUT UR8, UR5, 0x2, URZ, 0xfc, !UPT ;  /* 0x0000000205087892 */ /* 0x000fe4000f8efc3f */
[----:B------:R-:W-:-:S02]  /*ade0*/  USHF.L.U32 UR6, UR9, UR5, URZ ;  /* 0x0000000509067299 */ /* 0x000fc4000800063f */
[----:B------:R-:W-:Y:S02]  /*adf0*/  ULOP3.LUT UR5, UR5, 0x3, URZ, 0xfc, !UPT ;  /* 0x0000000305057892 */ /* 0x000fe4000f8efc3f */
[----:B------:R-:W-:Y:S02]  /*ae00*/  USHF.L.U32 UR7, UR9, UR7, URZ ;  /* 0x0000000709077299 */ /* 0x000fe4000800063f */
[----:B------:R-:W-:Y:S02]  /*ae10*/  USHF.L.U32 UR8, UR9, UR8, URZ ;  /* 0x0000000809087299 */ /* 0x000fe4000800063f */
[----:B------:R-:W-:Y:S02]  /*ae20*/  USEL UR4, UR4, 0xffff, !UP0 ;  /* 0x0000ffff04047887 */ /* 0x000fe4000c000000 */
[----:B------:R-:W-:Y:S02]  /*ae30*/  USHF.L.U32 UR5, UR9, UR5, URZ ;  /* 0x0000000509057299 */ /* 0x000fe4000800063f */
[----:B------:R-:W-:-:S02]  /*ae40*/  ULOP3.LUT UR6, UR8, UR6, UR7, 0xfe, !UPT ;  /* 0x0000000608067292 */ /* 0x000fc4000f8efe07 */
[----:B------:R-:W-:Y:S02]  /*ae50*/  ULOP3.LUT UR4, UR4, 0xffff, URZ, 0xc0, !UPT ;  /* 0x0000ffff04047892 */ /* 0x000fe4000f8ec03f */
[----:B------:R-:W-:Y:S02]  /*ae60*/  ULOP3.LUT UR15, UR15, 0xc0, URZ, 0xc0, !UPT ;  /* 0x000000c00f0f7892 */ /* 0x000fe4000f8ec03f */
[----:B------:R-:W-:Y:S02]  /*ae70*/  ULOP3.LUT UR21, UR21, 0x3000, URZ, 0xc0, !UPT ;  /* 0x0000300015157892 */ /* 0x000fe4000f8ec03f */
[----:B------:R-:W-:Y:S02]  /*ae80*/  ULOP3.LUT UR23, UR6, UR5, URZ, 0xfc, !UPT ;  /* 0x0000000506177292 */ /* 0x000fe4000f8efc3f */
[----:B------:R-:W-:-:S12]  /*ae90*/  USHF.L.U32 UR29, UR29, UR4, URZ ;  /* 0x000000041d1d7299 */ /* 0x000fd8000800063f */
.L_x_306:
[----:B------:R-:W-:-:S03]  /*aea0*/  UMOV UR4, 0xffffffff ;  /* 0xffffffff00047882 */ /* 0x000fc60000000000 */
[----:B------:R-:W-:Y:S05]  /*aeb0*/  BRA.DIV UR4, `(.L_x_295) ;  /* 0x0000000e04dc7947 */ /* 0x000fea000b800000 */
[----:B------:R-:W-:-:S13]  /*aec0*/  ELECT P6, URZ, PT ;  /* 0x00000000003f782f */ /* 0x000fda00038c0000 */
.L_x_317:
[----:B------:R-:W0:Y:S01]  /*aed0*/  LDC R3, c[0x0][0x28c] ;  /* 0x0000a300ff037b82 */ /* 0x000e220000000800 */
[----:B------:R-:W-:Y:S01]  /*aee0*/  BSSY B1, `(.L_x_296) ;  /* 0x000004a000017945 */ /* 0x000fe20003800000 */
[----:B0-----:R-:W-:-:S13]  /*aef0*/  ISETP.LT.OR P6, PT, R3, 0x1, !P6 ;  /* 0x000000010300780c */ /* 0x001fda00077c1670 */
[----:B------:R-:W-:Y:S05]  /*af00*/  @P6 BRA `(.L_x_297) ;  /* 0x00000004001c6947 */ /* 0x000fea0003800000 */
[----:B------:R-:W-:Y:S01]  /*af10*/  LEA R18, R18, UR47, 0x1 ;  /* 0x0000002f12127c11 */ /* 0x000fe2000f8e08ff */
[----:B------:R-:W-:Y:S01]  /*af20*/  IMAD.MOV.U32 R11, RZ, RZ, RZ ;  /* 0x000000ffff0b7224 */ /* 0x000fe200078e00ff */
[----:B------:R-:W-:Y:S01]  /*af30*/  LEA R6, R2, UR15, 0x8 ;  /* 0x0000000f02067c11 */ /* 0x000fe2000f8e40ff */
[----:B------:R-:W-:Y:S02]  /*af40*/  IMAD.U32 R12, RZ, RZ, UR43 ;  /* 0x0000002bff0c7e24 */ /* 0x000fe4000f8e00ff */
[----:B------:R-:W-:Y:S02]  /*af50*/  IMAD.MOV.U32 R2, RZ, RZ, R9 ;  /* 0x000000ffff027224 */ /* 0x000fe400078e0009 */
[----:B------:R-:W-:Y:S02]  /*af60*/  IMAD.MOV.U32 R3, RZ, RZ, R8 ;  /* 0x000000ffff037224 */ /* 0x000fe400078e0008 */
[----:B------:R-:W-:-:S07]  /*af70*/  IMAD.SHL.U32 R18, R18, 0x20, RZ ;  /* 0x0000002012127824 */ /* 0x000fce00078e00ff */
.L_x_301:
[----:B------:R-:W0:Y:S01]  /*af80*/  S2R R5, SR_CgaCtaId ;  /* 0x0000000000057919 */ /* 0x000e220000008800 */
[----:B------:R-:W-:-:S04]  /*af90*/  MOV R4, 0x400 ;  /* 0x0000040000047802 */ /* 0x000fc80000000f00 */
[----:B0-----:R-:W-:Y:S02]  /*afa0*/  LEA R10, R5, R4, 0x18 ;  /* 0x00000004050a7211 */ /* 0x001fe400078ec0ff */
[----:B------:R-:W-:Y:S01]  /*afb0*/  SHF.L.U32 R4, R2, 0x1f, RZ ;  /* 0x0000001f02047819 */ /* 0x000fe200000006ff */
[----:B------:R-:W0:Y:S02]  /*afc0*/  @!P3 LDC R5, c[0x0][0x500] ;  /* 0x00014000ff05bb82 */ /* 0x000e240000000800 */
[----:B------:R-:W-:-:S04]  /*afd0*/  IMAD R7, R3, 0x8, R10 ;  /* 0x0000000803077824 */ /* 0x000fc800078e020a */
[----:B------:R-:W1:Y:S02]  /*afe0*/  SYNCS.PHASECHK.TRANS64.TRYWAIT P1, [R7+URZ+0x10], R4 ;  /* 0x00001004070075a7 */ /* 0x000e64000802017f */
[----:B-1----:R-:W-:Y:S05]  /*aff0*/  @!P1 BRA `(.L_x_298) ;  /* 0x0000000c00ac9947 */ /* 0x002fea0003800000 */
.L_x_318:
[----:B------:R-:W-:Y:S01]  /*b000*/  UPRMT UR4, UR46, 0x9910, URZ ;  /* 0x000099102e047896 */ /* 0x000fe2000800003f */
[----:B0-----:R0:W-:Y:S03]  /*b010*/  @!P3 SYNCS.ARRIVE.TRANS64 RZ, [R7+URZ], R5 ;  /* 0x0000000507ffb9a7 */ /* 0x0011e6000800003f */
[----:B------:R-:W-:-:S06]  /*b020*/  UISETP.NE.AND UP0, UPT, UR4, 0x2, UPT ;  /* 0x000000020400788c */ /* 0x000fcc000bf05270 */
[----:B------:R-:W-:-:S13]  /*b030*/  PLOP3.LUT P1, PT, PT, PT, UP0, 0x80, 0x0 ;  /* 0x000000000000781c */ /* 0x000fda0003f2f008 */
[----:B0-----:R-:W-:Y:S05]  /*b040*/  @P1 BRA `(.L_x_299) ;  /* 0x0000000000041947 */ /* 0x001fea0003800000 */
[----:B------:R-:W-:Y:S01]  /*b050*/  BPT.TRAP 0x1 ;  /* 0x000000040000795c */ /* 0x000fe20000300000 */
.L_x_299:
[----:B------:R-:W-:Y:S05]  /*b060*/  @P0 BRA `(.L_x_300) ;  /* 0x0000000000040947 */ /* 0x000fea0003800000 */
[----:B------:R-:W-:Y:S01]  /*b070*/  BPT.TRAP 0x1 ;  /* 0x000000040000795c */ /* 0x000fe20000300000 */
.L_x_300:
[C---:B-1----:R-:W-:Y:S01]  /*b080*/  LEA R4, R3.reuse, UR47, 0x2 ;  /* 0x0000002f03047c11 */ /* 0x042fe2000f8e10ff */
[----:B------:R-:W-:Y:S01]  /*b090*/  VIADD R12, R12, 0xffffffff ;  /* 0xffffffff0c0c7836 */ /* 0x000fe20000000000 */
[----:B------:R-:W-:Y:S01]  /*b0a0*/  LEA R5, R3, UR21, 0xf ;  /* 0x0000001503057c11 */ /* 0x000fe2000f8e78ff */
[----:B------:R-:W-:Y:S01]  /*b0b0*/  UIADD3 UR4, UP0, UR30, 0xf0, URZ ;  /* 0x000000f01e047890 */ /* 0x000fe2000ff1e03f */
[----:B------:R-:W-:Y:S01]  /*b0c0*/  R2UR UR34, R11 ;  /* 0x000000000b2272ca */ /* 0x000fe200000e0000 */
[----:B------:R-:W-:Y:S01]  /*b0d0*/  IMAD.SHL.U32 R4, R4, 0x800, RZ ;  /* 0x0000080004047824 */ /* 0x000fe200078e00ff */
[----:B------:R-:W-:Y:S01]  /*b0e0*/  R2UR UR33, R7 ;  /* 0x00000000072172ca */ /* 0x000fe200000e0000 */
[--C-:B------:R-:W-:Y:S01]  /*b0f0*/  IMAD R5, R5, 0x2, R10.reuse ;  /* 0x0000000205057824 */ /* 0x100fe200078e020a */
[----:B------:R-:W-:Y:S01]  /*b100*/  R2UR UR36, R19 ;  /* 0x00000000132472ca */ /* 0x000fe200000e0000 */
[----:B------:R-:W-:Y:S01]  /*b110*/  IMAD R4, R4, 0x2, R10 ;  /* 0x0000000204047824 */ /* 0x000fe200078e020a */
[----:B------:R-:W-:Y:S01]  /*b120*/  R2UR UR35, R18 ;  /* 0x00000000122372ca */ /* 0x000fe200000e0000 */
[----:B------:R-:W-:Y:S01]  /*b130*/  UIADD3 UR44, UP1, UR30, 0x1f0, URZ ;  /* 0x000001f01e2c7890 */ /* 0x000fe2000ff3e03f */
[----:B------:R-:W-:Y:S01]  /*b140*/  R2UR UR8, R5 ;  /* 0x00000000050872ca */ /* 0x000fe200000e0000 */
[----:B------:R-:W-:Y:S01]  /*b150*/  UIADD3.X UR5, URZ, UR31, URZ, UP0, !UPT ;  /* 0x0000001f3f057290 */ /* 0x000fe200087fe43f */
[----:B------:R-:W-:Y:S01]  /*b160*/  R2UR UR24, R4 ;  /* 0x00000000041872ca */ /* 0x000fe200000e0000 */
[----:B------:R-:W-:Y:S01]  /*b170*/  UPRMT UR48, URZ, 0x5410, UR29 ;  /* 0x000054103f307896 */ /* 0x000fe2000800001d */
[----:B------:R-:W-:Y:S01]  /*b180*/  R2UR UR19, R6 ;  /* 0x00000000061372ca */ /* 0x000fe200000e0000 */
[----:B------:R-:W-:Y:S01]  /*b190*/  UIADD3 UR26, UR34, 0x40, URZ ;  /* 0x00000040221a7890 */ /* 0x000fe2000fffe03f */
[----:B------:R-:W-:Y:S01]  /*b1a0*/  ISETP.GT.AND P2, PT, R12, 0x1, PT ;  /* 0x000000010c00780c */ /* 0x000fe20003f44270 */
[----:B------:R-:W-:Y:S01]  /*b1b0*/  UIADD3.X UR45, URZ, UR31, URZ, UP1, !UPT ;  /* 0x0000001f3f2d7290 */ /* 0x000fe20008ffe43f */
[----:B------:R-:W-:Y:S01]  /*b1c0*/  VIADD R3, R3, 0x1 ;  /* 0x0000000103037836 */ /* 0x000fe20000000000 */
[----:B------:R-:W-:Y:S01]  /*b1d0*/  UPRMT UR49, URZ, 0x5410, UR23 ;  /* 0x000054103f317896 */ /* 0x000fe20008000017 */
[----:B------:R-:W-:Y:S01]  /*b1e0*/  VIADD R11, R11, 0x80 ;  /* 0x000000800b0b7836 */ /* 0x000fe20000000000 */
[----:B------:R-:W-:Y:S01]  /*b1f0*/  UMOV UR6, 0x0 ;  /* 0x0000000000067882 */ /* 0x000fe20000000000 */
[----:B------:R-:W-:Y:S01]  /*b200*/  UMOV UR7, 0x10000000 ;  /* 0x1000000000077882 */ /* 0x000fe20000000000 */
[----:B------:R-:W-:Y:S01]  /*b210*/  UIADD3 UR16, UR8, 0x8100, URZ ;  /* 0x0000810008107890 */ /* 0x000fe2000fffe03f */
[----:B------:R-:W-:Y:S01]  /*b220*/  ISETP.NE.AND P1, PT, R3, 0x2, PT ;  /* 0x000000020300780c */ /* 0x000fe20003f25270 */
[----:B------:R-:W-:-:S02]  /*b230*/  UIADD3 UR32, UR24, 0x100, URZ ;  /* 0x0000010018207890 */ /* 0x000fc4000fffe03f */
[----:B------:R-:W-:Y:S01]  /*b240*/  UIADD3 UR24, UR24, 0x2100, URZ ;  /* 0x0000210018187890 */ /* 0x000fe2000fffe03f */
[----:B------:R-:W-:Y:S01]  /*b250*/  SEL R5, RZ, 0x1, P1 ;  /* 0x00000001ff057807 */ /* 0x000fe20000800000 */
[----:B------:R-:W-:Y:S01]  /*b260*/  UIADD3 UR8, UR8, 0x10100, URZ ;  /* 0x0001010008087890 */ /* 0x000fe2000fffe03f */
[----:B------:R-:W-:Y:S01]  /*b270*/  SEL R3, R3, RZ, P1 ;  /* 0x000000ff03037207 */ /* 0x000fe20000800000 */
[----:B------:R-:W-:Y:S01]  /*b280*/  UMOV UR25, UR33 ;  /* 0x0000002100197c82 */ /* 0x000fe20008000000 */
[----:B------:R-:W-:Y:S01]  /*b290*/  UMOV UR28, UR36 ;  /* 0x00000024001c7c82 */ /* 0x000fe20008000000 */
[----:B------:R-:W-:Y:S01]  /*b2a0*/  UMOV UR27, UR35 ;  /* 0x00000023001b7c82 */ /* 0x000fe20008000000 */
[----:B------:R-:W-:Y:S01]  /*b2b0*/  UMOV UR17, UR33 ;  /* 0x0000002100117c82 */ /* 0x000fe20008000000 */
[----:B------:R-:W-:Y:S01]  /*b2c0*/  UMOV UR18, UR34 ;  /* 0x0000002200127c82 */ /* 0x000fe20008000000 */
[----:B------:R-:W-:Y:S01]  /*b2d0*/  UMOV UR20, UR36 ;  /* 0x0000002400147c82 */ /* 0x000fe20008000000 */
[----:B------:R0:W-:Y:S01]  /*b2e0*/  UTMALDG.3D.MULTICAST [UR32], [UR4], UR48, desc[UR6] ;  /* 0x00000620040073b4 */ /* 0x0001e20008011830 */
[----:B------:R-:W-:Y:S01]  /*b2f0*/  UMOV UR9, UR33 ;  /* 0x0000002100097c82 */ /* 0x000fe20008000000 */
[----:B------:R-:W-:Y:S01]  /*b300*/  UMOV UR11, UR19 ;  /* 0x00000013000b7c82 */ /* 0x000fe20008000000 */
[----:B------:R-:W-:Y:S01]  /*b310*/  UMOV UR12, UR36 ;  /* 0x00000024000c7c82 */ /* 0x000fe20008000000 */
[----:B------:R-:W-:Y:S01]  /*b320*/  UMOV UR10, UR26 ;  /* 0x0000001a000a7c82 */ /* 0x000fe20008000000 */
[----:B------:R-:W-:Y:S01]  /*b330*/  LOP3.LUT R2, R2, R5, RZ, 0x3c, !PT ;  /* 0x0000000502027212 */ /* 0x000fe200078e3cff */
[----:B------:R0:W-:Y:S01]  /*b340*/  UTMALDG.3D.MULTICAST [UR24], [UR4], UR48, desc[UR6] ;  /* 0x00000618040073b4 */ /* 0x0001e20008011830 */
[----:B------:R0:W-:Y:S01]  /*b350*/  UTMALDG.3D.MULTICAST [UR16], [UR44], UR49, desc[UR6] ;  /* 0x000006102c0073b4 */ /* 0x0001e20008011831 */
[----:B------:R0:W-:Y:S02]  /*b360*/  UTMALDG.3D.MULTICAST [UR8], [UR44], UR49, desc[UR6] ;  /* 0x000006082c0073b4 */ /* 0x0001e40008011831 */
[----:B0-----:R-:W-:Y:S05]  /*b370*/  @P2 BRA `(.L_x_301) ;  /* 0xfffffffc00002947 */ /* 0x001fea000383ffff */
.L_x_297:
[----:B------:R-:W-:Y:S05]  /*b380*/  BSYNC B1 ;  /* 0x0000000000017941 */ /* 0x000fea0003800000 */
.L_x_296:
[----:B------:R-:W-:Y:S01]  /*b390*/  LOP3.LUT P4, RZ, R0, 0xff, RZ, 0xc0, !PT ;  /* 0x000000ff00ff7812 */ /* 0x000fe2000788c0ff */
[----:B------:R-:W-:Y:S01]  /*b3a0*/  VIADD R8, R8, UR37 ;  /* 0x0000002508087c36 */ /* 0x000fe20008000000 */
[----:B------:R-:W-:Y:S01]  /*b3b0*/  ULDC.64 UR4, c[0x0][0x650] ;  /* 0x0001940000047ab9 */ /* 0x000fe20000000a00 */
[----:B------:R-:W-:Y:S01]  /*b3c0*/  BSSY B1, `(.L_x_302) ;  /* 0x000006f000017945 */ /* 0x000fe20003800000 */
[----:B------:R-:W-:Y:S02]  /*b3d0*/  IMAD.MOV.U32 R18, RZ, RZ, -0x1 ;  /* 0xffffffffff127424 */ /* 0x000fe400078e00ff */
[----:B------:R-:W-:Y:S01]  /*b3e0*/  SHF.R.U32.HI R0, RZ, 0x1, R8 ;  /* 0x00000001ff007819 */ /* 0x000fe20000011608 */
[----:B------:R-:W-:Y:S01]  /*b3f0*/  IMAD.MOV.U32 R19, RZ, RZ, -0x1 ;  /* 0xffffffffff137424 */ /* 0x000fe200078e00ff */
[----:B------:R-:W-:Y:S02]  /*b400*/  ISETP.GT.U32.AND P1, PT, R8, 0x1, PT ;  /* 0x000000010800780c */ /* 0x000fe40003f24070 */
[----:B------:R-:W-:-:S02]  /*b410*/  LOP3.LUT R0, R0, 0x1, RZ, 0xc0, !PT ;  /* 0x0000000100007812 */ /* 0x000fc400078ec0ff */
[----:B------:R-:W-:Y:S01]  /*b420*/  LOP3.LUT R8, R8, 0x1, RZ, 0xc0, !PT ;  /* 0x0000000108087812 */ /* 0x000fe200078ec0ff */
[----:B------:R-:W0:Y:S01]  /*b430*/  @P4 S2R R3, SR_CgaCtaId ;  /* 0x0000000000034919 */ /* 0x000e220000008800 */
[----:B------:R-:W-:Y:S02]  /*b440*/  @P4 MOV R2, 0x400 ;  /* 0x0000040000024802 */ /* 0x000fe40000000f00 */
[----:B------:R-:W-:Y:S02]  /*b450*/  ISETP.NE.U32.AND P2, PT, R0, 0x1, PT ;  /* 0x000000010000780c */ /* 0x000fe40003f45070 */
[----:B0-----:R-:W-:Y:S01]  /*b460*/  @P4 LEA R2, R3, R2, 0x18 ;  /* 0x0000000203024211 */ /* 0x001fe200078ec0ff */
[----:B------:R-:W-:-:S03]  /*b470*/  IMAD.U32 R3, RZ, RZ, UR37 ;  /* 0x00000025ff037e24 */ /* 0x000fc6000f8e00ff */
[----:B------:R0:W-:Y:S01]  /*b480*/  @P4 SYNCS.ARRIVE.TRANS64.A1T0 RZ, [R2+URZ+0x58], RZ ;  /* 0x000058ff02ff49a7 */ /* 0x0001e2000810003f */
[----:B------:R-:W-:Y:S02]  /*b490*/  IADD3 R16, P4, R16, UR38, RZ ;  /* 0x0000002610107c10 */ /* 0x000fe4000ff9e0ff */
[----:B------:R-:W-:Y:S02]  /*b4a0*/  ISETP.LT.U32.AND P1, PT, R3, 0x2, P1 ;  /* 0x000000020300780c */ /* 0x000fe40000f21070 */
[----:B------:R-:W-:Y:S02]  /*b4b0*/  IADD3.X R17, R17, UR41, RZ, P4, !PT ;  /* 0x0000002911117c10 */ /* 0x000fe4000a7fe4ff */
[----:B------:R-:W-:Y:S02]  /*b4c0*/  ISETP.GE.U32.AND P4, PT, R16, UR4, PT ;  /* 0x0000000410007c0c */ /* 0x000fe4000bf86070 */
[----:B------:R-:W-:Y:S02]  /*b4d0*/  SEL R0, RZ, 0x1, !P1 ;  /* 0x00000001ff007807 */ /* 0x000fe40004800000 */
[----:B------:R-:W-:-:S02]  /*b4e0*/  ISETP.GE.U32.AND.EX P1, PT, R17, UR5, PT, P4 ;  /* 0x0000000511007c0c */ /* 0x000fc4000bf26140 */
[----:B------:R-:W-:Y:S02]  /*b4f0*/  ISETP.GT.U32.AND P2, PT, R3, 0x1, !P2 ;  /* 0x000000010300780c */ /* 0x000fe40005744070 */
[----:B------:R-:W-:Y:S02]  /*b500*/  PRMT R3, RZ, 0x7610, R3 ;  /* 0x00007610ff037816 */ /* 0x000fe40000000003 */
[----:B0-----:R-:W-:-:S04]  /*b510*/  SEL R2, RZ, 0x1, !P2 ;  /* 0x00000001ff027807 */ /* 0x001fc80005000000 */
[--C-:B------:R-:W-:Y:S01]  /*b520*/  LOP3.LUT R9, R2, R9, R0.reuse, 0x96, !PT ;  /* 0x0000000902097212 */ /* 0x100fe200078e9600 */
[----:B------:R-:W-:Y:S01]  /*b530*/  IMAD.MOV.U32 R2, RZ, RZ, -0x1 ;  /* 0xffffffffff027424 */ /* 0x000fe200078e00ff */
[----:B------:R-:W-:Y:S01]  /*b540*/  PRMT R0, RZ, 0x7610, R0 ;  /* 0x00007610ff007816 */ /* 0x000fe20000000000 */
[----:B------:R-:W-:Y:S06]  /*b550*/  @P1 BRA `(.L_x_303) ;  /* 0x0000000400541947 */ /* 0x000fec0003800000 */
[----:B------:R-:W0:Y:S01]  /*b560*/  S2UR UR4, SR_CTAID.X ;  /* 0x00000000000479c3 */ /* 0x000e220000002500 */
[----:B------:R-:W-:Y:S01]  /*b570*/  ULDC.64 UR6, c[0x0][0x628] ;  /* 0x00018a0000067ab9 */ /* 0x000fe20000000a00 */
[----:B------:R-:W-:Y:S01]  /*b580*/  ULDC UR5, c[0x0][0x150] ;  /* 0x0000540000057ab9 */ /* 0x000fe20000000800 */
[----:B------:R-:W-:Y:S01]  /*b590*/  ISETP.NE.U32.AND P1, PT, RZ, UR6, PT ;  /* 0x00000006ff007c0c */ /* 0x000fe2000bf25070 */
[----:B------:R-:W-:Y:S01]  /*b5a0*/  ULDC UR8, c[0x0][0x630] ;  /* 0x00018c0000087ab9 */ /* 0x000fe20000000800 */
[----:B------:R-:W-:Y:S01]  /*b5b0*/  ULDC UR10, c[0x0][0x154] ;  /* 0x00005500000a7ab9 */ /* 0x000fe20000000800 */
[----:B------:R-:W-:Y:S01]  /*b5c0*/  IMAD.MOV.U32 R2, RZ, RZ, R16 ;  /* 0x000000ffff027224 */ /* 0x000fe200078e0010 */
[----:B------:R-:W-:Y:S01]  /*b5d0*/  ISETP.NE.AND.EX P1, PT, RZ, UR7, PT, P1 ;  /* 0x00000007ff007c0c */ /* 0x000fe2000bf25310 */
[----:B------:R-:W1:Y:S01]  /*b5e0*/  S2UR UR9, SR_CTAID.Y ;  /* 0x00000000000979c3 */ /* 0x000e620000002600 */
[----:B0-----:R-:W-:-:S05]  /*b5f0*/  I2FP.F32.U32 R3, UR4 ;  /* 0x0000000400037c45 */ /* 0x001fca0008201000 */
[----:B------:R-:W-:Y:S01]  /*b600*/  FMUL R10, R3, UR5 ;  /* 0x00000005030a7c20 */ /* 0x000fe20008400000 */
[----:B------:R-:W-:-:S05]  /*b610*/  IMAD.MOV.U32 R3, RZ, RZ, R17 ;  /* 0x000000ffff037224 */ /* 0x000fca00078e0011 */
[----:B------:R-:W-:Y:S05]  /*b620*/  @!P1 BRA `(.L_x_304) ;  /* 0x0000000000289947 */ /* 0x000fea0003800000 */
[----:B------:R-:W-:Y:S02]  /*b630*/  ULDC UR5, c[0x0][0x634] ;  /* 0x00018d0000057ab9 */ /* 0x000fe40000000800 */
[----:B------:R-:W-:-:S05]  /*b640*/  IADD3 R7, P1, R16, UR5, RZ ;  /* 0x0000000510077c10 */ /* 0x000fca000ff3e0ff */
[----:B------:R-:W-:-:S04]  /*b650*/  IMAD.X R11, RZ, RZ, R17, P1 ;  /* 0x000000ffff0b7224 */ /* 0x000fc800008e0611 */
[----:B------:R-:W-:-:S04]  /*b660*/  IMAD.WIDE.U32 R4, R11, UR6, RZ ;  /* 0x000000060b047c25 */ /* 0x000fc8000f8e00ff */
[----:B------:R-:W-:-:S04]  /*b670*/  IMAD.WIDE.U32 R4, P1, R7, UR7, R4 ;  /* 0x0000000707047c25 */ /* 0x000fc8000f820004 */
[----:B------:R-:W-:-:S04]  /*b680*/  IMAD.WIDE.U32 R6, R7, UR6, RZ ;  /* 0x0000000607067c25 */ /* 0x000fc8000f8e00ff */
[----:B------:R-:W-:Y:S01]  /*b690*/  IMAD.X R3, RZ, RZ, RZ, P1 ;  /* 0x000000ffff037224 */ /* 0x000fe200008e06ff */
[----:B------:R-:W-:Y:S01]  /*b6a0*/  IADD3 RZ, P1, R7, R4, RZ ;  /* 0x0000000407ff7210 */ /* 0x000fe20007f3e0ff */
[----:B------:R-:W-:-:S04]  /*b6b0*/  IMAD.MOV.U32 R2, RZ, RZ, R5 ;  /* 0x000000ffff027224 */ /* 0x000fc800078e0005 */
[----:B------:R-:W-:-:S08]  /*b6c0*/  IMAD.WIDE.U32.X R2, R11, UR7, R2, P1 ;  /* 0x000000070b027c25 */ /* 0x000fd000088e0402 */
.L_x_304:
[--C-:B------:R-:W-:Y:S01]  /*b6d0*/  SHF.R.U64 R19, R2, UR8, R3.reuse ;  /* 0x0000000802137c19 */ /* 0x100fe20008001203 */
[----:B------:R-:W0:Y:S01]  /*b6e0*/  F2I.U32.TRUNC.NTZ R10, R10 ;  /* 0x0000000a000a7305 */ /* 0x000e22000020f000 */
[----:B------:R-:W-:Y:S01]  /*b6f0*/  SHF.R.U32.HI R2, RZ, UR8, R3 ;  /* 0x00000008ff027c19 */ /* 0x000fe20008011603 */
[----:B------:R-:W-:Y:S01]  /*b700*/  ULDC.64 UR6, c[0x0][0x620] ;  /* 0x0001880000067ab9 */ /* 0x000fe20000000a00 */
[----:B------:R-:W-:Y:S01]  /*b710*/  IADD3 R5, P1, RZ, -R19, RZ ;  /* 0x80000013ff057210 */ /* 0x000fe20007f3e0ff */
[----:B------:R-:W2:Y:S01]  /*b720*/  LDC R15, c[0x0][0x610] ;  /* 0x00018400ff0f7b82 */ /* 0x000ea20000000800 */
[----:B-1----:R-:W-:Y:S01]  /*b730*/  I2FP.F32.U32 R4, UR9 ;  /* 0x0000000900047c45 */ /* 0x002fe20008201000 */
[----:B------:R-:W-:Y:S01]  /*b740*/  ULDC UR8, c[0x0][0x658] ;  /* 0x0001960000087ab9 */ /* 0x000fe20000000800 */
[----:B------:R-:W-:Y:S01]  /*b750*/  ULDC UR12, c[0x0][0x648] ;  /* 0x00019200000c7ab9 */ /* 0x000fe20000000800 */
[----:B------:R-:W-:Y:S02]  /*b760*/  IMAD.X R2, RZ, RZ, ~R2, P1 ;  /* 0x000000ffff027224 */ /* 0x000fe400008e0e02 */
[----:B------:R-:W-:Y:S01]  /*b770*/  FMUL R6, R4, UR10 ;  /* 0x0000000a04067c20 */ /* 0x000fe20008400000 */
[----:B------:R-:W-:Y:S01]  /*b780*/  ULDC.64 UR10, c[0x0][0x640] ;  /* 0x00019000000a7ab9 */ /* 0x000fe20000000a00 */
[----:B------:R-:W-:Y:S01]  /*b790*/  IMAD R4, R2, UR6, RZ ;  /* 0x0000000602047c24 */ /* 0x000fe2000f8e02ff */
[----:B------:R-:W-:Y:S01]  /*b7a0*/  ISETP.NE.U32.AND P1, PT, RZ, UR10, PT ;  /* 0x0000000aff007c0c */ /* 0x000fe2000bf25070 */
[C---:B------:R-:W-:Y:S01]  /*b7b0*/  IMAD.WIDE.U32 R2, R5.reuse, UR6, R16 ;  /* 0x0000000605027c25 */ /* 0x040fe2000f8e0010 */
[----:B0-----:R-:W-:Y:S01]  /*b7c0*/  R2UR UR5, R10 ;  /* 0x000000000a0572ca */ /* 0x001fe200000e0000 */
[----:B------:R-:W0:Y:S01]  /*b7d0*/  F2I.U32.TRUNC.NTZ R6, R6 ;  /* 0x0000000600067305 */ /* 0x000e22000020f000 */
[----:B------:R-:W-:Y:S01]  /*b7e0*/  ULDC UR6, c[0x0][0x618] ;  /* 0x0001860000067ab9 */ /* 0x000fe20000000800 */
[----:B------:R-:W-:Y:S01]  /*b7f0*/  IMAD R5, R5, UR7, R4 ;  /* 0x0000000705057c24 */ /* 0x000fe2000f8e0204 */
[----:B------:R-:W-:-:S03]  /*b800*/  ISETP.NE.AND.EX P1, PT, RZ, UR11, PT, P1 ;  /* 0x0000000bff007c0c */ /* 0x000fc6000bf25310 */
[----:B------:R-:W-:-:S05]  /*b810*/  IMAD.IADD R3, R3, 0x1, R5 ;  /* 0x0000000103037824 */ /* 0x000fca00078e0205 */
[--C-:B------:R-:W-:Y:S02]  /*b820*/  SHF.R.U64 R10, R2, UR6, R3.reuse ;  /* 0x00000006020a7c19 */ /* 0x100fe40008001203 */
[----:B------:R-:W-:Y:S01]  /*b830*/  SHF.R.U32.HI R3, RZ, UR6, R3 ;  /* 0x00000006ff037c19 */ /* 0x000fe20008011603 */
[----:B------:R-:W-:Y:S01]  /*b840*/  ULDC UR6, c[0x0][0x608] ;  /* 0x0001820000067ab9 */ /* 0x000fe20000000800 */
[----:B0-----:R-:W-:Y:S02]  /*b850*/  R2UR UR7, R6 ;  /* 0x00000000060772ca */ /* 0x001fe400000e0000 */
[--C-:B------:R-:W-:Y:S02]  /*b860*/  SHF.R.U64 R12, R10, UR6, R3.reuse ;  /* 0x000000060a0c7c19 */ /* 0x100fe40008001203 */
[----:B------:R-:W-:Y:S01]  /*b870*/  SHF.R.U32.HI R3, RZ, UR6, R3 ;  /* 0x00000006ff037c19 */ /* 0x000fe20008011603 */
[----:B------:R-:W-:-:S03]  /*b880*/  UIADD3 UR6, -UR5, URZ, URZ ;  /* 0x0000003f05067290 */ /* 0x000fc6000fffe13f */
[--C-:B------:R-:W-:Y:S01]  /*b890*/  SHF.R.U64 R13, R12, UR8, R3.reuse ;  /* 0x000000080c0d7c19 */ /* 0x100fe20008001203 */
[----:B------:R-:W-:Y:S01]  /*b8a0*/  ULDC UR5, c[0x0][0x144] ;  /* 0x0000510000057ab9 */ /* 0x000fe20000000800 */
[----:B------:R-:W-:-:S03]  /*b8b0*/  SHF.R.U32.HI R3, RZ, UR8, R3 ;  /* 0x00000008ff037c19 */ /* 0x000fc60008011603 */
[----:B------:R-:W-:Y:S01]  /*b8c0*/  IMAD.MOV.U32 R2, RZ, RZ, R13 ;  /* 0x000000ffff027224 */ /* 0x000fe200078e000d */
[----:B------:R-:W-:Y:S06]  /*b8d0*/  @!P1 BRA `(.L_x_305) ;  /* 0x0000000000289947 */ /* 0x000fec0003800000 */
        /* <DEDUP_REMOVED lines=10> */
.L_x_305:
[----:B------:R-:W-:Y:S01]  /*b980*/  UISETP.NE.AND UP0, UPT, UR40, URZ, UPT ;  /* 0x0000003f2800728c */ /* 0x000fe2000bf05270 */
[----:B------:R-:W-:Y:S01]  /*b990*/  SHF.R.U64 R3, R2, UR12, R3 ;  /* 0x0000000c02037c19 */ /* 0x000fe20008001203 */
[----:B------:R-:W-:Y:S01]  /*b9a0*/  UIADD3 UR7, -UR7, URZ, URZ ;  /* 0x0000003f07077290 */ /* 0x000fe2000fffe13f */
[----:B------:R-:W-:Y:S01]  /*b9b0*/  LOP3.LUT R2, R12, UR22, RZ, 0xc0, !PT ;  /* 0x000000160c027c12 */ /* 0x000fe2000f8ec0ff */
[----:B------:R-:W-:Y:S01]  /*b9c0*/  UIMAD UR4, UR5, UR6, UR4 ;  /* 0x00000006050472a4 */ /* 0x000fe2000f8e0204 */
[----:B------:R-:W-:Y:S01]  /*b9d0*/  LOP3.LUT R5, R10, UR13, RZ, 0xc0, !PT ;  /* 0x0000000d0a057c12 */ /* 0x000fe2000f8ec0ff */
[----:B------:R-:W-:Y:S01]  /*b9e0*/  IMAD.MOV R4, RZ, RZ, -R3 ;  /* 0x000000ffff047224 */ /* 0x000fe200078e0a03 */
[----:B------:R-:W-:Y:S01]  /*b9f0*/  ULDC UR5, c[0x0][0x148] ;  /* 0x0000520000057ab9 */ /* 0x000fe20000000800 */
[----:B------:R-:W-:Y:S01]  /*ba00*/  IMAD R18, R3, UR14, R2 ;  /* 0x0000000e03127c24 */ /* 0x000fe2000f8e0202 */
[----:B------:R-:W-:Y:S01]  /*ba10*/  PLOP3.LUT P1, PT, PT, PT, UP0, 0x80, 0x0 ;  /* 0x000000000000781c */ /* 0x000fe20003f2f008 */
[----:B------:R-:W-:Y:S01]  /*ba20*/  IMAD.MOV.U32 R3, RZ, RZ, 0x1 ;  /* 0x00000001ff037424 */ /* 0x000fe200078e00ff */
[----:B------:R-:W-:-:S03]  /*ba30*/  @UP0 UIMAD UR4, UR5, UR7, UR9 ;  /* 0x00000007050402a4 */ /* 0x000fc6000f8e0209 */
[----:B------:R-:W-:Y:S02]  /*ba40*/  ULDC UR5, c[0x0][0x638] ;  /* 0x00018e0000057ab9 */ /* 0x000fe40000000800 */
[----:B------:R-:W-:Y:S02]  /*ba50*/  IMAD R2, R4, UR5, R13 ;  /* 0x0000000504027c24 */ /* 0x000fe4000f8e020d */
[----:B--2---:R-:W-:Y:S01]  /*ba60*/  IMAD R18, R18, R15, UR4 ;  /* 0x0000000412127e24 */ /* 0x004fe2000f8e020f */
[----:B------:R-:W-:Y:S02]  /*ba70*/  ULDC UR4, c[0x0][0x600] ;  /* 0x0001800000047ab9 */ /* 0x000fe40000000800 */
[----:B------:R-:W-:-:S05]  /*ba80*/  IMAD R5, R2, UR4, R5 ;  /* 0x0000000402057c24 */ /* 0x000fca000f8e0205 */
[----:B------:R-:W-:Y:S02]  /*ba90*/  SEL R2, R5, R18, !P1 ;  /* 0x0000001205027207 */ /* 0x000fe40004800000 */
[----:B------:R-:W-:-:S07]  /*baa0*/  SEL R18, R18, R5, !P1 ;  /* 0x0000000512127207 */ /* 0x000fce0004800000 */
.L_x_303:
[----:B------:R-:W-:Y:S05]  /*bab0*/  BSYNC B1 ;  /* 0x0000000000017941 */ /* 0x000fea0003800000 */
.L_x_302:
[----:B------:R-:W-:-:S13]  /*bac0*/  LOP3.LUT P1, RZ, R3, 0xff, RZ, 0xc0, !PT ;  /* 0x000000ff03ff7812 */ /* 0x000fda000782c0ff */
[----:B------:R-:W-:Y:S05]  /*bad0*/  @P1 BRA `(.L_x_306) ;  /* 0xfffffff000f01947 */ /* 0x000fea000383ffff */
[----:B------:R-:W-:Y:S05]  /*bae0*/  BSYNC B0 ;  /* 0x0000000000007941 */ /* 0x000fea0003800000 */
.L_x_294:
[----:B------:R-:W-:-:S03]  /*baf0*/  UMOV UR4, 0xffffffff ;  /* 0xffffffff00047882 */ /* 0x000fc60000000000 */
[----:B------:R-:W-:Y:S05]  /*bb00*/  BRA.DIV UR4, `(.L_x_307) ;  /* 0x0000000204fc7947 */ /* 0x000fea000b800000 */
[----:B------:R-:W-:-:S13]  /*bb10*/  ELECT P6, URZ, PT ;  /* 0x00000000003f782f */ /* 0x000fda00038c0000 */
.L_x_321:
[----:B------:R-:W-:Y:S04]  /*bb20*/  BSSY B0, `(.L_x_308) ;  /* 0x000001a000007945 */ /* 0x000fe80003800000 */
[----:B------:R-:W-:Y:S05]  /*bb30*/  @!P6 BRA `(.L_x_309) ;  /* 0x000000000060e947 */ /* 0x000fea0003800000 */
[----:B------:R-:W-:-:S04]  /*bb40*/  ULOP3.LUT UR4, UR42, 0x2, URZ, 0xfc, !UPT ;  /* 0x000000022a047892 */ /* 0x000fc8000f8efc3f */
[----:B------:R-:W-:-:S06]  /*bb50*/  UISETP.NE.AND UP0, UPT, UR4, 0x3, UPT ;  /* 0x000000030400788c */ /* 0x000fcc000bf05270 */
[----:B------:R-:W-:-:S13]  /*bb60*/  PLOP3.LUT P0, PT, PT, PT, UP0, 0x80, 0x0 ;  /* 0x000000000000781c */ /* 0x000fda0003f0f008 */
[----:B------:R-:W-:Y:S05]  /*bb70*/  @!P0 BRA `(.L_x_310) ;  /* 0x0000000000048947 */ /* 0x000fea0003800000 */
[----:B------:R-:W-:Y:S01]  /*bb80*/  BPT.TRAP 0x1 ;  /* 0x000000040000795c */ /* 0x000fe20000300000 */
.L_x_310:
[----:B------:R-:W0:Y:S01]  /*bb90*/  S2R R3, SR_CgaCtaId ;  /* 0x0000000000037919 */ /* 0x000e220000008800 */
[----:B------:R-:W-:Y:S02]  /*bba0*/  MOV R0, 0x400 ;  /* 0x0000040000007802 */ /* 0x000fe40000000f00 */
[----:B------:R-:W-:Y:S02]  /*bbb0*/  SHF.L.U32 R2, R9, 0x1f, RZ ;  /* 0x0000001f09027819 */ /* 0x000fe400000006ff */
[----:B0-----:R-:W-:-:S05]  /*bbc0*/  LEA R3, R3, R0, 0x18 ;  /* 0x0000000003037211 */ /* 0x001fca00078ec0ff */
[----:B------:R-:W-:-:S04]  /*bbd0*/  VIADD R3, R3, 0x10 ;  /* 0x0000001003037836 */ /* 0x000fc80000000000 */
[C---:B------:R-:W-:Y:S02]  /*bbe0*/  IMAD R5, R8.reuse, 0x8, R3 ;  /* 0x0000000808057824 */ /* 0x040fe400078e0203 */
[----:B------:R-:W-:Y:S02]  /*bbf0*/  VIADD R8, R8, 0x1 ;  /* 0x0000000108087836 */ /* 0x000fe40000000000 */
[----:B------:R-:W0:Y:S03]  /*bc00*/  SYNCS.PHASECHK.TRANS64.TRYWAIT P0, [R5+URZ], R2 ;  /* 0x00000002050075a7 */ /* 0x000e26000800017f */
[----:B------:R-:W-:-:S04]  /*bc10*/  ISETP.NE.AND P1, PT, R8, 0x2, PT ;  /* 0x000000020800780c */ /* 0x000fc80003f25270 */
[----:B------:R-:W-:Y:S02]  /*bc20*/  SEL R0, RZ, 0x1, P1 ;  /* 0x00000001ff007807 */ /* 0x000fe40000800000 */
[----:B------:R-:W-:Y:S02]  /*bc30*/  SEL R8, R8, RZ, P1 ;  /* 0x000000ff08087207 */ /* 0x000fe40000800000 */
[----:B------:R-:W-:Y:S01]  /*bc40*/  LOP3.LUT R0, R9, R0, RZ, 0x3c, !PT ;  /* 0x0000000009007212 */ /* 0x000fe200078e3cff */
[----:B0-----:R-:W-:Y:S06]  /*bc50*/  @!P0 BRA `(.L_x_311) ;  /* 0x0000000000c88947 */ /* 0x001fec0003800000 */
.L_x_322:
[----:B------:R-:W-:Y:S01]  /*bc60*/  IMAD R3, R8, 0x8, R3 ;  /* 0x0000000808037824 */ /* 0x000fe200078e0203 */
[----:B------:R-:W-:-:S07]  /*bc70*/  SHF.L.U32 R0, R0, 0x1f, RZ ;  /* 0x0000001f00007819 */ /* 0x000fce00000006ff */
.L_x_312:
[----:B-1----:R1:W2:Y:S02]  /*bc80*/  SYNCS.PHASECHK.TRANS64.TRYWAIT P0, [R3+URZ], R0 ;  /* 0x00000000030075a7 */ /* 0x0022a4000800017f */
[----:B--2---:R-:W-:Y:S05]  /*bc90*/  @!P0 NANOSLEEP.SYNCS 0x989680 ;  /* 0x009896800000895d */ /* 0x004fea0003900000 */
[----:B------:R-:W2:Y:S02]  /*bca0*/  @!P0 SYNCS.PHASECHK.TRANS64 P0, [R3+URZ], R0 ;  /* 0x00000000030085a7 */ /* 0x000ea4000800007f */
[----:B--2---:R-:W-:Y:S05]  /*bcb0*/  @!P0 BRA `(.L_x_312) ;  /* 0xfffffffc00f08947 */ /* 0x004fea000383ffff */
.L_x_309:
[----:B------:R-:W-:Y:S05]  /*bcc0*/  BSYNC B0 ;  /* 0x0000000000007941 */ /* 0x000fea0003800000 */
.L_x_308:
[----:B------:R-:W-:Y:S05]  /*bcd0*/  EXIT ;  /* 0x000000000000794d */ /* 0x000fea0003800000 */
.L_x_18:
[----:B0-----:R0:W1:Y:S02]  /*bce0*/  SYNCS.PHASECHK.TRANS64.TRYWAIT P0, [R159+URZ], R0 ;  /* 0x000000009f0075a7 */ /* 0x001064000800017f */
[----:B-1----:R-:W-:Y:S05]  /*bcf0*/  @!P0 NANOSLEEP.SYNCS 0x989680 ;  /* 0x009896800000895d */ /* 0x002fea0003900000 */
[----:B------:R-:W1:Y:S02]  /*bd00*/  @!P0 SYNCS.PHASECHK.TRANS64 P0, [R159+URZ], R0 ;  /* 0x000000009f0085a7 */ /* 0x000e64000800007f */
[----:B-1----:R-:W-:Y:S05]  /*bd10*/  @!P0 BRA `(.L_x_18) ;  /* 0xfffffffc00f08947 */ /* 0x002fea000383ffff */
[----:B------:R-:W-:Y:S05]  /*bd20*/  BRA `(.L_x_313) ;  /* 0xffffff5800a07947 */ /* 0x000fea000383ffff */
.L_x_23:
[----:B-1----:R1:W2:Y:S02]  /*bd30*/  SYNCS.PHASECHK.TRANS64.TRYWAIT P1, [R3+URZ], R0 ;  /* 0x00000000030075a7 */ /* 0x0022a4000802017f */
[----:B--2---:R-:W-:Y:S05]  /*bd40*/  @!P1 NANOSLEEP.SYNCS 0x989680 ;  /* 0x009896800000995d */ /* 0x004fea0003900000 */
[----:B------:R-:W2:Y:S02]  /*bd50*/  @!P1 SYNCS.PHASECHK.TRANS64 P1, [R3+URZ], R0 ;  /* 0x00000000030095a7 */ /* 0x000ea4000802007f */
[----:B--2---:R-:W-:Y:S05]  /*bd60*/  @!P1 BRA `(.L_x_23) ;  /* 0xfffffffc00f09947 */ /* 0x004fea000383ffff */
[----:B------:R-:W-:Y:S05]  /*bd70*/  BRA `(.L_x_22) ;  /* 0xffffff5c00107947 */ /* 0x000fea000383ffff */
.L_x_28:
[----:B-1----:R-:W-:-:S04]  /*bd80*/  IMAD.U32 R5, RZ, RZ, UR7 ;  /* 0x00000007ff057e24 */ /* 0x002fc8000f8e00ff */
[----:B------:R1:W2:Y:S03]  /*bd90*/  SYNCS.PHASECHK.TRANS64.TRYWAIT P1, [R5+URZ], R4 ;  /* 0x00000004050075a7 */ /* 0x0002a6000802017f */
[----:B--2---:R-:W-:Y:S05]  /*bda0*/  @!P1 NANOSLEEP.SYNCS 0x989680 ;  /* 0x009896800000995d */ /* 0x004fea0003900000 */
[----:B------:R-:W2:Y:S02]  /*bdb0*/  @!P1 SYNCS.PHASECHK.TRANS64 P1, [R5+URZ], R4 ;  /* 0x00000004050095a7 */ /* 0x000ea4000802007f */
[----:B--2---:R-:W-:Y:S05]  /*bdc0*/  @!P1 BRA `(.L_x_28) ;  /* 0xfffffffc00ec9947 */ /* 0x004fea000383ffff */
[----:B------:R-:W-:Y:S05]  /*bdd0*/  BRA `(.L_x_27) ;  /* 0xffffff60006c7947 */ /* 0x000fea000383ffff */
.L_x_34:
[----:B0-----:R0:W1:Y:S02]  /*bde0*/  SYNCS.PHASECHK.TRANS64.TRYWAIT P0, [R159+URZ+0x10], R0 ;  /* 0x000010009f0075a7 */ /* 0x001064000800017f */
[----:B-1----:R-:W-:Y:S05]  /*bdf0*/  @!P0 NANOSLEEP.SYNCS 0x989680 ;  /* 0x009896800000895d */ /* 0x002fea0003900000 */
[----:B------:R-:W1:Y:S02]  /*be00*/  @!P0 SYNCS.PHASECHK.TRANS64 P0, [R159+URZ+0x10], R0 ;  /* 0x000010009f0085a7 */ /* 0x000e64000800007f */
[----:B-1----:R-:W-:Y:S05]  /*be10*/  @!P0 BRA `(.L_x_34) ;  /* 0xfffffffc00f08947 */ /* 0x002fea000383ffff */
[----:B------:R-:W-:Y:S05]  /*be20*/  BRA `(.L_x_314) ;  /* 0xffffff68004c7947 */ /* 0x000fea000383ffff */
.L_x_295:
[----:B------:R-:W-:Y:S01]  /*be30*/  BSSY B1, `(.L_x_315) ;  /* 0x0000006000017945 */ /* 0x000fe20003800000 */
[----:B------:R-:W-:-:S07]  /*be40*/  IMAD.MOV.U32 R15, RZ, RZ, -0x1 ;  /* 0xffffffffff0f7424 */ /* 0x000fce00078e00ff */
[----:B------:R-:W-:Y:S05]  /*be50*/  WARPSYNC.COLLECTIVE R15, `(.L_x_316) ;  /* 0x000000000f0c7348 */ /* 0x000fea0003c00000 */
[----:B------:R-:W-:Y:S02]  /*be60*/  ELECT P6, UR62, PT ;  /* 0x00000000003e782f */ /* 0x000fe400038c0000 */
[----:B------:R-:W-:Y:S01]  /*be70*/  MOV R14, UR62 ;  /* 0x0000003e000e7c02 */ /* 0x000fe20008000f00 */
[----:B------:R-:W-:Y:S10]  /*be80*/  ENDCOLLECTIVE ;  /* 0x000000000000791b */ /* 0x000ff40003800000 */
.L_x_316:
[----:B------:R-:W-:Y:S05]  /*be90*/  BSYNC B1 ;  /* 0x0000000000017941 */ /* 0x000fea0003800000 */
.L_x_315:
[----:B------:R-:W-:Y:S05]  /*bea0*/  BRA `(.L_x_317) ;  /* 0xfffffff000087947 */ /* 0x000fea000383ffff */
.L_x_298:
[----:B-1----:R1:W2:Y:S02]  /*beb0*/  SYNCS.PHASECHK.TRANS64.TRYWAIT P1, [R7+URZ+0x10], R4 ;  /* 0x00001004070075a7 */ /* 0x0022a4000802017f */
[----:B--2---:R-:W-:Y:S05]  /*bec0*/  @!P1 NANOSLEEP.SYNCS 0x989680 ;  /* 0x009896800000995d */ /* 0x004fea0003900000 */
[----:B------:R-:W2:Y:S02]  /*bed0*/  @!P1 SYNCS.PHASECHK.TRANS64 P1, [R7+URZ+0x10], R4 ;  /* 0x00001004070095a7 */ /* 0x000ea4000802007f */
[----:B--2---:R-:W-:Y:S05]  /*bee0*/  @!P1 BRA `(.L_x_298) ;  /* 0xfffffffc00f09947 */ /* 0x004fea000383ffff */
[----:B------:R-:W-:Y:S05]  /*bef0*/  BRA `(.L_x_318) ;  /* 0xfffffff000407947 */ /* 0x000fea000383ffff */
.L_x_307:
[----:B------:R-:W-:Y:S01]  /*bf00*/  BSSY B0, `(.L_x_319) ;  /* 0x0000006000007945 */ /* 0x000fe20003800000 */
[----:B------:R-:W-:-:S07]  /*bf10*/  IMAD.MOV.U32 R15, RZ, RZ, -0x1 ;  /* 0xffffffffff0f7424 */ /* 0x000fce00078e00ff */
[----:B------:R-:W-:Y:S05]  /*bf20*/  WARPSYNC.COLLECTIVE R15, `(.L_x_320) ;  /* 0x000000000f0c7348 */ /* 0x000fea0003c00000 */
[----:B------:R-:W-:Y:S02]  /*bf30*/  ELECT P6, UR62, PT ;  /* 0x00000000003e782f */ /* 0x000fe400038c0000 */
[----:B------:R-:W-:Y:S01]  /*bf40*/  MOV R14, UR62 ;  /* 0x0000003e000e7c02 */ /* 0x000fe20008000f00 */
[----:B------:R-:W-:Y:S10]  /*bf50*/  ENDCOLLECTIVE ;  /* 0x000000000000791b */ /* 0x000ff40003800000 */
.L_x_320:
[----:B------:R-:W-:Y:S05]  /*bf60*/  BSYNC B0 ;  /* 0x0000000000007941 */ /* 0x000fea0003800000 */
.L_x_319:
[----:B------:R-:W-:Y:S05]  /*bf70*/  BRA `(.L_x_321) ;  /* 0xfffffff800e87947 */ /* 0x000fea000383ffff */
.L_x_311:
[----:B0-----:R0:W1:Y:S02]  /*bf80*/  SYNCS.PHASECHK.TRANS64.TRYWAIT P0, [R5+URZ], R2 ;  /* 0x00000002050075a7 */ /* 0x001064000800017f */
[----:B-1----:R-:W-:Y:S05]  /*bf90*/  @!P0 NANOSLEEP.SYNCS 0x989680 ;  /* 0x009896800000895d */ /* 0x002fea0003900000 */
[----:B------:R-:W1:Y:S02]  /*bfa0*/  @!P0 SYNCS.PHASECHK.TRANS64 P0, [R5+URZ], R2 ;  /* 0x00000002050085a7 */ /* 0x000e64000800007f */
[----:B-1----:R-:W-:Y:S05]  /*bfb0*/  @!P0 BRA `(.L_x_311) ;  /* 0xfffffffc00f08947 */ /* 0x002fea000383ffff */
[----:B------:R-:W-:Y:S05]  /*bfc0*/  BRA `(.L_x_322) ;  /* 0xfffffffc00247947 */ /* 0x000fea000383ffff */
.L_x_323:
[----:B------:R-:W-:-:S00]  /*bfd0*/  BRA `(.L_x_323) ;  /* 0xfffffffc00fc7947 */ /* 0x000fc0000383ffff */
[----:B------:R-:W-:-:S00]  /*bfe0*/  NOP ;  /* 0x0000000000007918 */ /* 0x000fc00000000000 */
        /* <DEDUP_REMOVED lines=9> */
.L_x_324:


//--------------------- .nv.global.init           --------------------------
	.section	.nv.global.init,"aw",@progbits
.nv.global.init:
	.type		$str$22,@object
	.size		$str$22,($str$23 - $str$22)
$str$22:
        /*0000*/ 	.byte	0x6b, 0x5f, 0x74, 0x69, 0x6c, 0x65, 0x5f, 0x63, 0x6f, 0x75, 0x6e, 0x74, 0x20, 0x3e, 0x3d, 0x20
        /*0010*/ 	.byte	0x31, 0x00
	.type		$str$23,@object
	.size		$str$23,(__unnamed_1 - $str$23)
$str$23:
        /*0012*/ 	.byte	0x2f, 0x74, 0x6d, 0x70, 0x2f, 0x63, 0x75, 0x74, 0x6c, 0x61, 0x73, 0x73, 0x5f, 0x73, 0x77, 0x65
        /*0022*/ 	.byte	0x65, 0x70, 0x5f, 0x73, 0x72, 0x63, 0x2f, 0x69, 0x6e, 0x63, 0x6c, 0x75, 0x64, 0x65, 0x2f, 0x63
        /*0032*/ 	.byte	0x75, 0x74, 0x6c, 0x61, 0x73, 0x73, 0x2f, 0x67, 0x65, 0x6d, 0x6d, 0x2f, 0x63, 0x6f, 0x6c, 0x6c
        /*0042*/ 	.byte	0x65, 0x63, 0x74, 0x69, 0x76, 0x65, 0x2f, 0x73, 0x6d, 0x39, 0x30, 0x5f, 0x6d, 0x6d, 0x61, 0x5f
        /*0052*/ 	.byte	0x74, 0x6d, 0x61, 0x5f, 0x67, 0x6d, 0x6d, 0x61, 0x5f, 0x73, 0x73, 0x5f, 0x77, 0x61, 0x72, 0x70
        /*0062*/ 	.byte	0x73, 0x70, 0x65, 0x63, 0x69, 0x61, 0x6c, 0x69, 0x7a, 0x65, 0x64, 0x2e, 0x68, 0x70, 0x70, 0x00
	.type		__unnamed_1,@object
	.size		__unnamed_1,(.L_0 - __unnamed_1)
__unnamed_1:
        /*0072*/ 	.byte	0x76, 0x6f, 0x69, 0x64, 0x20, 0x63, 0x75, 0x74, 0x6c, 0x61, 0x73, 0x73, 0x3a, 0x3a, 0x67, 0x65
        /* <DEDUP_REMOVED lines=181> */
        /*0bd2*/ 	.byte	0x6e, 0x74, 0x69, 0x74, 0x79, 0x5d, 0x00
.L_0:


//--------------------- .nv.shared._ZN7cutlass13device_kernelINS_4gemm6kernel13GemmUniversalIN4cute5tupleIJiiiiEEENS1_10collective13CollectiveMmaINS1_34MainloopSm90TmaGmmaWarpSpecializedILi2ENS5_IJNS4_1CILi4EEENSA_ILi2EEENSA_ILi1EEEEEENS1_32KernelTmaWarpSpecializedPingpongEEENS5_IJNSA_ILi64EEENSA_ILi256EEENSA_ILi128EEEEEENS_10bfloat16_tENS5_IJlSD_lEEESL_SM_NS4_8TiledMMAINS4_8MMA_AtomIJNS4_4SM904GMMA28MMA_64x256x16_F32BF16BF16_SSILNSQ_5MajorE0ELSS_0ELNSQ_7ScaleInE1ELST_1EEEEEENS4_6LayoutINS5_IJSD_SD_SD_EEENS5_IJNSA_ILi0EEESY_SY_EEEEENS5_IJNS4_10UnderscoreES11_S11_EEEEENS4_23SM90_TMA_LOAD_MULTICASTENS4_14ComposedLayoutINS4_7SwizzleILi3ELi4ELi3EEENS4_18smem_ptr_flag_bitsILi16EEENSW_INS5_IJNSA_ILi8EEESH_EEENS5_IJSH_SD_EEEEEEEvNS4_8identityES14_S1E_vS1F_EENS_8epilogue10collective6detail29Sm90TmaWarpSpecializedAdapterINS1I_15DefaultEpilogueISL_SM_SM_NS1H_6thread17LinearCombinationISL_Li1EffLNS1M_9ScaleType4KindE0ELNS_15FloatRoundStyleE2ESL_EENS1_15EpilogueDefaultEEEEEvvEEEEvNT_6ParamsE --------------------------
	.section	.nv.shared._ZN7cutlass13device_kernelINS_4gemm6kernel13GemmUniversalIN4cute5tupleIJiiiiEEENS1_10collective13CollectiveMmaINS1_34MainloopSm90TmaGmmaWarpSpecializedILi2ENS5_IJNS4_1CILi4EEENSA_ILi2EEENSA_ILi1EEEEEENS1_32KernelTmaWarpSpecializedPingpongEEENS5_IJNSA_ILi64EEENSA_ILi256EEENSA_ILi128EEEEEENS_10bfloat16_tENS5_IJlSD_lEEESL_SM_NS4_8TiledMMAINS4_8MMA_AtomIJNS4_4SM904GMMA28MMA_64x256x16_F32BF16BF16_SSILNSQ_5MajorE0ELSS_0ELNSQ_7ScaleInE1ELST_1EEEEEENS4_6LayoutINS5_IJSD_SD_SD_EEENS5_IJNSA_ILi0EEESY_SY_EEEEENS5_IJNS4_10UnderscoreES11_S11_EEEEENS4_23SM90_TMA_LOAD_MULTICASTENS4_14ComposedLayoutINS4_7SwizzleILi3ELi4ELi3EEENS4_18smem_ptr_flag_bitsILi16EEENSW_INS5_IJNSA_ILi8EEESH_EEENS5_IJSH_SD_EEEEEEEvNS4_8identityES14_S1E_vS1F_EENS_8epilogue10collective6detail29Sm90TmaWarpSpecializedAdapterINS1I_15DefaultEpilogueISL_SM_SM_NS1H_6thread17LinearCombinationISL_Li1EffLNS1M_9ScaleType4KindE0ELNS_15FloatRoundStyleE2ESL_EENS1_15EpilogueDefaultEEEEEvvEEEEvNT_6ParamsE,"aw",@nobits
	.sectionflags	@""
	.align	16
	.zero		1024


//--------------------- .nv.shared.reserved.0     --------------------------
	.section	.nv.shared.reserved.0,"aw",@nobits
	.weak		__nv_reservedSMEM_offset_0_alias
	.size		__nv_reservedSMEM_offset_0_alias, 0, 0
	.other		__nv_reservedSMEM_offset_0_alias,@"STO_CUDA_RESERVED_SHARED STV_DEFAULT"
__nv_reservedSMEM_offset_0_alias:
	.zero		0


//--------------------- .nv.global                --------------------------
	.section	.nv.global,"aw",@nobits
.nv.global:
	.type		_ZN40_INTERNAL_23a5a0a4_4_k_cu_103823b3_286954cute1_E,@object
	.size		_ZN40_INTERNAL_23a5a0a4_4_k_cu_103823b3_286954cute1_E,(_ZN40_INTERNAL_23a5a0a4_4_k_cu_103823b3_286954cuda3std3__45__cpo6cbeginE - _ZN40_INTERNAL_23a5a0a4_4_k_cu_103823b3_286954cute1_E)
_ZN40_INTERNAL_23a5a0a4_4_k_cu_103823b3_286954cute1_E:
	.zero		1
	.type		_ZN40_INTERNAL_23a5a0a4_4_k_cu_103823b3_286954cuda3std3__45__cpo6cbeginE,@object
	.size		_ZN40_INTERNAL_23a5a0a4_4_k_cu_103823b3_286954cuda3std3__45__cpo6cbeginE,(_ZN40_INTERNAL_23a5a0a4_4_k_cu_103823b3_286954cuda3std3__48in_placeE - _ZN40_INTERNAL_23a5a0a4_4_k_cu_103823b3_286954cuda3std3__45__cpo6cbeginE)
_ZN40_INTERNAL_23a5a0a4_4_k_cu_103823b3_286954cuda3std3__45__cpo6cbeginE:
	.zero		1
	.type		_ZN40_INTERNAL_23a5a0a4_4_k_cu_103823b3_286954cuda3std3__48in_placeE,@object
	.size		_ZN40_INTERNAL_23a5a0a4_4_k_cu_103823b3_286954cuda3std3__48in_placeE,(_ZN40_INTERNAL_23a5a0a4_4_k_cu_103823b3_286954cuda3std6ranges3__45__cpo9iter_moveE - _ZN40_INTERNAL_23a5a0a4_4_k_cu_103823b3_286954cuda3std3__48in_placeE)
_ZN40_INTERNAL_23a5a0a4_4_k_cu_103823b3_286954cuda3std3__48in_placeE:
	.zero		1
	.type		_ZN40_INTERNAL_23a5a0a4_4_k_cu_103823b3_286954cuda3std6ranges3__45__cpo9iter_moveE,@object
	.size		_ZN40_INTERNAL_23a5a0a4_4_k_cu_103823b3_286954cuda3std6ranges3__45__cpo9iter_moveE,(_ZN40_INTERNAL_23a5a0a4_4_k_cu_103823b3_286954cuda3std3__45__cpo5beginE - _ZN40_INTERNAL_23a5a0a4_4_k_cu_103823b3_286954cuda3std6ranges3__45__cpo9iter_moveE)
_ZN40_INTERNAL_23a5a0a4_4_k_cu_103823b3_286954cuda3std6ranges3__45__cpo9iter_moveE:
	.zero		1
	.type		_ZN40_INTERNAL_23a5a0a4_4_k_cu_103823b3_286954cuda3std3__45__cpo5beginE,@object
	.size		_ZN40_INTERNAL_23a5a0a4_4_k_cu_103823b3_286954cuda3std3__45__cpo5beginE,(_ZN40_INTERNAL_23a5a0a4_4_k_cu_103823b3_286954cuda3std3__442_GLOBAL__N__23a5a0a4_4_k_cu_103823b3_286956ignoreE - _ZN40_INTERNAL_23a5a0a4_4_k_cu_103823b3_286954cuda3std3__45__cpo5beginE)
_ZN40_INTERNAL_23a5a0a4_4_k_cu_103823b3_286954cuda3std3__45__cpo5beginE:
	.zero		1
	.type		_ZN40_INTERNAL_23a5a0a4_4_k_cu_103823b3_286954cuda3std3__442_GLOBAL__N__23a5a0a4_4_k_cu_103823b3_286956ignoreE,@object
	.size		_ZN40_INTERNAL_23a5a0a4_4_k_cu_103823b3_286954cuda3std3__442_GLOBAL__N__23a5a0a4_4_k_cu_103823b3_286956ignoreE,(_ZN40_INTERNAL_23a5a0a4_4_k_cu_103823b3_286954cute7productE - _ZN40_INTERNAL_23a5a0a4_4_k_cu_103823b3_286954cuda3std3__442_GLOBAL__N__23a5a0a4_4_k_cu_103823b3_286956ignoreE)
_ZN40_INTERNAL_23a5a0a4_4_k_cu_103823b3_286954cuda3std3__442_GLOBAL__N__23a5a0a4_4_k_cu_103823b3_286956ignoreE:
	.zero		1
	.type		_ZN40_INTERNAL_23a5a0a4_4_k_cu_103823b3_286954cute7productE,@object
	.size		_ZN40_INTERNAL_23a5a0a4_4_k_cu_103823b3_286954cute7productE,(_ZN40_INTERNAL_23a5a0a4_4_k_cu_103823b3_286954cuda3std3__45__cpo3endE - _ZN40_INTERNAL_23a5a0a4_4_k_cu_103823b3_286954cute7productE)
_ZN40_INTERNAL_23a5a0a4_4_k_cu_103823b3_286954cute7productE:
	.zero		1
	.type		_ZN40_INTERNAL_23a5a0a4_4_k_cu_103823b3_286954cuda3std3__45__cpo3endE,@object
	.size		_ZN40_INTERNAL_23a5a0a4_4_k_cu_103823b3_286954cuda3std3__45__cpo3endE,(_ZN40_INTERNAL_23a5a0a4_4_k_cu_103823b3_286954cuda3std3__419piecewise_constructE - _ZN40_INTERNAL_23a5a0a4_4_k_cu_103823b3_286954cuda3std3__45__cpo3endE)
_ZN40_INTERNAL_23a5a0a4_4_k_cu_103823b3_286954cuda3std3__45__cpo3endE:
	.zero		1
	.type		_ZN40_INTERNAL_23a5a0a4_4_k_cu_103823b3_286954cuda3std3__419piecewise_constructE,@object
	.size		_ZN40_INTERNAL_23a5a0a4_4_k_cu_103823b3_286954cuda3std3__419piecewise_constructE,(_ZN40_INTERNAL_23a5a0a4_4_k_cu_103823b3_286954cuda3std3__45__cpo4cendE - _ZN40_INTERNAL_23a5a0a4_4_k_cu_103823b3_286954cuda3std3__419piecewise_constructE)
_ZN40_INTERNAL_23a5a0a4_4_k_cu_103823b3_286954cuda3std3__419piecewise_constructE:
	.zero		1
	.type		_ZN40_INTERNAL_23a5a0a4_4_k_cu_103823b3_286954cuda3std3__45__cpo4cendE,@object
	.size		_ZN40_INTERNAL_23a5a0a4_4_k_cu_103823b3_286954cuda3std3__45__cpo4cendE,(_ZN40_INTERNAL_23a5a0a4_4_k_cu_103823b3_286954cuda3std6ranges3__45__cpo4swapE - _ZN40_INTERNAL_23a5a0a4_4_k_cu_103823b3_286954cuda3std3__45__cpo4cendE)
_ZN40_INTERNAL_23a5a0a4_4_k_cu_103823b3_286954cuda3std3__45__cpo4cendE:
	.zero		1
	.type		_ZN40_INTERNAL_23a5a0a4_4_k_cu_103823b3_286954cuda3std6ranges3__45__cpo4swapE,@object
	.size		_ZN40_INTERNAL_23a5a0a4_4_k_cu_103823b3_286954cuda3std6ranges3__45__cpo4swapE,(.L_8 - _ZN40_INTERNAL_23a5a0a4_4_k_cu_103823b3_286954cuda3std6ranges3__45__cpo4swapE)
_ZN40_INTERNAL_23a5a0a4_4_k_cu_103823b3_286954cuda3std6ranges3__45__cpo4swapE:
	.zero		1
.L_8:


//--------------------- .nv.constant0._ZN7cutlass13device_kernelINS_4gemm6kernel13GemmUniversalIN4cute5tupleIJiiiiEEENS1_10collective13CollectiveMmaINS1_34MainloopSm90TmaGmmaWarpSpecializedILi2ENS5_IJNS4_1CILi4EEENSA_ILi2EEENSA_ILi1EEEEEENS1_32KernelTmaWarpSpecializedPingpongEEENS5_IJNSA_ILi64EEENSA_ILi256EEENSA_ILi128EEEEEENS_10bfloat16_tENS5_IJlSD_lEEESL_SM_NS4_8TiledMMAINS4_8MMA_AtomIJNS4_4SM904GMMA28MMA_64x256x16_F32BF16BF16_SSILNSQ_5MajorE0ELSS_0ELNSQ_7ScaleInE1ELST_1EEEEEENS4_6LayoutINS5_IJSD_SD_SD_EEENS5_IJNSA_ILi0EEESY_SY_EEEEENS5_IJNS4_10UnderscoreES11_S11_EEEEENS4_23SM90_TMA_LOAD_MULTICASTENS4_14ComposedLayoutINS4_7SwizzleILi3ELi4ELi3EEENS4_18smem_ptr_flag_bitsILi16EEENSW_INS5_IJNSA_ILi8EEESH_EEENS5_IJSH_SD_EEEEEEEvNS4_8identityES14_S1E_vS1F_EENS_8epilogue10collective6detail29Sm90TmaWarpSpecializedAdapterINS1I_15DefaultEpilogueISL_SM_SM_NS1H_6thread17LinearCombinationISL_Li1EffLNS1M_9ScaleType4KindE0ELNS_15FloatRoundStyleE2ESL_EENS1_15EpilogueDefaultEEEEEvvEEEEvNT_6ParamsE --------------------------
	.section	.nv.constant0._ZN7cutlass13device_kernelINS_4gemm6kernel13GemmUniversalIN4cute5tupleIJiiiiEEENS1_10collective13CollectiveMmaINS1_34MainloopSm90TmaGmmaWarpSpecializedILi2ENS5_IJNS4_1CILi4EEENSA_ILi2EEENSA_ILi1EEEEEENS1_32KernelTmaWarpSpecializedPingpongEEENS5_IJNSA_ILi64EEENSA_ILi256EEENSA_ILi128EEEEEENS_10bfloat16_tENS5_IJlSD_lEEESL_SM_NS4_8TiledMMAINS4_8MMA_AtomIJNS4_4SM904GMMA28MMA_64x256x16_F32BF16BF16_SSILNSQ_5MajorE0ELSS_0ELNSQ_7ScaleInE1ELST_1EEEEEENS4_6LayoutINS5_IJSD_SD_SD_EEENS5_IJNSA_ILi0EEESY_SY_EEEEENS5_IJNS4_10UnderscoreES11_S11_EEEEENS4_23SM90_TMA_LOAD_MULTICASTENS4_14ComposedLayoutINS4_7SwizzleILi3ELi4ELi3EEENS4_18smem_ptr_flag_bitsILi16EEENSW_INS5_IJNSA_ILi8EEESH_EEENS5_IJSH_SD_EEEEEEEvNS4_8identityES14_S1E_vS1F_EENS_8epilogue10collective6detail29Sm90TmaWarpSpecializedAdapterINS1I_15DefaultEpilogueISL_SM_SM_NS1H_6thread17LinearCombinationISL_Li1EffLNS1M_9ScaleType4KindE0ELNS_15FloatRoundStyleE2ESL_EENS1_15EpilogueDefaultEEEEEvvEEEEvNT_6ParamsE,"a",@progbits
	.sectionflags	@""
	.align	4
.nv.constant0._ZN7cutlass13device_kernelINS_4gemm6kernel13GemmUniversalIN4cute5tupleIJiiiiEEENS1_10collective13CollectiveMmaINS1_34MainloopSm90TmaGmmaWarpSpecializedILi2ENS5_IJNS4_1CILi4EEENSA_ILi2EEENSA_ILi1EEEEEENS1_32KernelTmaWarpSpecializedPingpongEEENS5_IJNSA_ILi64EEENSA_ILi256EEENSA_ILi128EEEEEENS_10bfloat16_tENS5_IJlSD_lEEESL_SM_NS4_8TiledMMAINS4_8MMA_AtomIJNS4_4SM904GMMA28MMA_64x256x16_F32BF16BF16_SSILNSQ_5MajorE0ELSS_0ELNSQ_7ScaleInE1ELST_1EEEEEENS4_6LayoutINS5_IJSD_SD_SD_EEENS5_IJNSA_ILi0EEESY_SY_EEEEENS5_IJNS4_10UnderscoreES11_S11_EEEEENS4_23SM90_TMA_LOAD_MULTICASTENS4_14ComposedLayoutINS4_7SwizzleILi3ELi4ELi3EEENS4_18smem_ptr_flag_bitsILi16EEENSW_INS5_IJNSA_ILi8EEESH_EEENS5_IJSH_SD_EEEEEEEvNS4_8identityES14_S1E_vS1F_EENS_8epilogue10collective6detail29Sm90TmaWarpSpecializedAdapterINS1I_15DefaultEpilogueISL_SM_SM_NS1H_6thread17LinearCombinationISL_Li1EffLNS1M_9ScaleType4KindE0ELNS_15FloatRoundStyleE2ESL_EENS1_15EpilogueDefaultEEEEEvvEEEEvNT_6ParamsE:
	.zero		1664


//--------------------- SYMBOLS --------------------------

	.type		.nv.reservedSmem.offset0,@object
	.size		.nv.reservedSmem.offset0,0x4
	.type		__assertfail,@function
